// auto-generated by cutlass_sweep.gemm — config: {"arch": "sm_100", "cluster_m": 4, "cluster_n": 1, "dtype": "fp16", "dtype_b": "fp16", "layout": "nn", "stages": 3, "tile_k": 64, "tile_m": 128, "tile_n": 128}
#include "cutlass/cutlass.h"
#include "cutlass/gemm/collective/collective_builder.hpp"
#include "cutlass/gemm/device/gemm_universal_adapter.h"
#include "cutlass/gemm/kernel/gemm_universal.hpp"
#include "cutlass/epilogue/collective/collective_builder.hpp"

using ElemA = cutlass::half_t;
using ElemB = cutlass::half_t;
using ElemCD = cutlass::half_t;
using Acc  = float;
using TileShape    = cute::Shape<cute::_128, cute::_128, cute::_64>;
using ClusterShape = cute::Shape<cute::_4, cute::_1, cute::_1>;

using CollectiveEpilogue = typename cutlass::epilogue::collective::CollectiveBuilder<
    cutlass::arch::Sm100, cutlass::arch::OpClassTensorOp,
    TileShape, ClusterShape,
    cutlass::epilogue::collective::EpilogueTileAuto,
    Acc, Acc,
    ElemCD, cutlass::layout::RowMajor, 128 / cutlass::sizeof_bits<ElemCD>::value,
    ElemCD, cutlass::layout::RowMajor, 128 / cutlass::sizeof_bits<ElemCD>::value,
    cutlass::epilogue::collective::EpilogueScheduleAuto
  >::CollectiveOp;

using CollectiveMainloop = typename cutlass::gemm::collective::CollectiveBuilder<
    cutlass::arch::Sm100, cutlass::arch::OpClassTensorOp,
    ElemA, cutlass::layout::RowMajor, 128 / cutlass::sizeof_bits<ElemA>::value,
    ElemB, cutlass::layout::RowMajor, 128 / cutlass::sizeof_bits<ElemB>::value,
    Acc,
    TileShape, ClusterShape,
    cutlass::gemm::collective::StageCount<3>,
    cutlass::gemm::collective::KernelScheduleAuto
  >::CollectiveOp;

using GemmKernel = cutlass::gemm::kernel::GemmUniversal<
    cute::Shape<int,int,int,int>,
    CollectiveMainloop,
    CollectiveEpilogue
>;
using Gemm = cutlass::gemm::device::GemmUniversalAdapter<GemmKernel>;

// Force the device kernel symbol into the cubin without needing a host main.
auto* _anchor = &cutlass::device_kernel<GemmKernel>;


// ===== COMPILED SASS (sm_100a) =====

	.target	sm_100a

	.elftype	@"ET_EXEC"


//--------------------- .note.nv.tkinfo           --------------------------
	.section	.note.nv.tkinfo,"",@"SHT_NOTE"
	.sectionflags	@"SHF_NOTE_NV_TKINFO"
	.tkinfo
        /*0018*/ 	.word	0x00000002
        /*0030*/ 	.string	""
        /*0030*/ 	.string	"ptxas"
        /*0030*/ 	.string	"Cuda compilation tools, release 13.0, V13.0.88"
        /*0030*/ 	.string	"Build cuda_13.0.r13.0/compiler.36424714_0"
        /*0030*/ 	.string	"-arch sm_100a -m 64 "



//--------------------- .note.nv.cuinfo           --------------------------
	.section	.note.nv.cuinfo,"",@"SHT_NOTE"
	.sectionflags	@"SHF_NOTE_NV_CUINFO"
        /*0018*/ 	.short	0x0002
        /*001a*/ 	.short	0x0064
        /*001c*/ 	.short	0x0082
	.zero		2


//--------------------- .nv.info                  --------------------------
	.section	.nv.info,"",@"SHT_CUDA_INFO"
	.align	4


	//----- nvinfo : EIATTR_REGCOUNT
	.align		4
        /*0000*/ 	.byte	0x04, 0x2f
        /*0002*/ 	.short	(.L_19 - .L_18)
	.align		4
.L_18:
        /*0004*/ 	.word	index@(_ZN7cutlass13device_kernelINS_4gemm6kernel13GemmUniversalIN4cute5tupleIJiiiiEEENS1_10collective13CollectiveMmaINS1_35MainloopSm100TmaUmmaWarpSpecializedILi3ELi2ELi4ENS5_IJNS4_1CILi4EEENSA_ILi1EEESC_EEEEENS5_IJNSA_ILi128EEESF_NSA_ILi64EEEEEENS_6half_tENS5_IJlSC_lEEESI_NS5_IJSC_llEEENS4_8TiledMMAINS4_8MMA_AtomIJNS4_26SM100_MMA_F16BF16_2x1SM_SSISI_SI_fLi128ELi128ELNS4_4UMMA5MajorE0ELSP_1ELNSO_7ScaleInE0ELSQ_0EEEEEENS4_6LayoutINS5_IJSC_SC_SC_EEENS5_IJNSA_ILi0EEESV_SV_EEEEENS5_IJNS4_10UnderscoreESY_SY_EEEEENS4_18SM100_TMA_2SM_LOADENS4_14ComposedLayoutINS4_7SwizzleILi3ELi4ELi3EEENS4_18smem_ptr_flag_bitsILi16EEENST_INS5_IJNSA_ILi8EEESG_EEENS5_IJSG_SC_EEEEEEEvNS4_8identityENS4_28SM100_TMA_2SM_LOAD_MULTICASTENS12_IS14_S16_NST_INS5_IJSG_S17_EEENS5_IJSC_SG_EEEEEEEvS1C_EENS_8epilogue10collective18CollectiveEpilogueINS1J_23Sm100TmaWarpSpecializedILi4ELi2ELi16ELb1ELb0EEEJNS5_IJSG_SF_SG_EEENS5_IJNST_ISG_SC_EENST_INS5_IJNSA_ILi16EEENSA_ILi2EEEEEES1F_EEEEESI_SJ_SI_SJ_NS1J_6fusion15FusionCallbacksIS1N_NS1V_17LinearCombinationISI_fSI_fLNS_15FloatRoundStyleE2EEES1O_S1U_JEEENS4_5SM1004TMEM4LOAD26SM100_TMEM_LOAD_32dp32b16xENS4_13SM90_TMA_LOADENS12_INS13_ILi1ELi4ELi3EEES16_NST_INS5_IJS17_S1Q_EEENS5_IJS1Q_SC_EEEEEEENS4_39AutoVectorizingCopyWithAssumedAlignmentILi128EEENS4_14SM90_TMA_STOREES2A_S2C_S2C_EEEvvEEEEvNT_6ParamsE)
        /*0008*/ 	.word	0x0000005b


	//----- nvinfo : EIATTR_FRAME_SIZE
	.align		4
.L_19:
        /*000c*/ 	.byte	0x04, 0x11
        /*000e*/ 	.short	(.L_21 - .L_20)
	.align		4
.L_20:
        /*0010*/ 	.word	index@($__internal_2_$__cuda_sm10x_tcgen05_guardrail_trap_unallocated_columns_being_dealloced)
        /*0014*/ 	.word	0x00000000


	//----- nvinfo : EIATTR_FRAME_SIZE
	.align		4
.L_21:
        /*0018*/ 	.byte	0x04, 0x11
        /*001a*/ 	.short	(.L_23 - .L_22)
	.align		4
.L_22:
        /*001c*/ 	.word	index@($__internal_1_$__cuda_sm10x_tcgen05_guardrail_trap_phase_invalid_during_alloc)
        /*0020*/ 	.word	0x00000000


	//----- nvinfo : EIATTR_FRAME_SIZE
	.align		4
.L_23:
        /*0024*/ 	.byte	0x04, 0x11
        /*0026*/ 	.short	(.L_25 - .L_24)
	.align		4
.L_24:
        /*0028*/ 	.word	index@($__internal_0_$__cuda_sm10x_tcgen05_guardrail_trap_col_being_dealloced_not_returned_by_alloc)
        /*002c*/ 	.word	0x00000000


	//----- nvinfo : EIATTR_FRAME_SIZE
	.align		4
.L_25:
        /*0030*/ 	.byte	0x04, 0x11
        /*0032*/ 	.short	(.L_27 - .L_26)
	.align		4
.L_26:
        /*0034*/ 	.word	index@(_ZN7cutlass13device_kernelINS_4gemm6kernel13GemmUniversalIN4cute5tupleIJiiiiEEENS1_10collective13CollectiveMmaINS1_35MainloopSm100TmaUmmaWarpSpecializedILi3ELi2ELi4ENS5_IJNS4_1CILi4EEENSA_ILi1EEESC_EEEEENS5_IJNSA_ILi128EEESF_NSA_ILi64EEEEEENS_6half_tENS5_IJlSC_lEEESI_NS5_IJSC_llEEENS4_8TiledMMAINS4_8MMA_AtomIJNS4_26SM100_MMA_F16BF16_2x1SM_SSISI_SI_fLi128ELi128ELNS4_4UMMA5MajorE0ELSP_1ELNSO_7ScaleInE0ELSQ_0EEEEEENS4_6LayoutINS5_IJSC_SC_SC_EEENS5_IJNSA_ILi0EEESV_SV_EEEEENS5_IJNS4_10UnderscoreESY_SY_EEEEENS4_18SM100_TMA_2SM_LOADENS4_14ComposedLayoutINS4_7SwizzleILi3ELi4ELi3EEENS4_18smem_ptr_flag_bitsILi16EEENST_INS5_IJNSA_ILi8EEESG_EEENS5_IJSG_SC_EEEEEEEvNS4_8identityENS4_28SM100_TMA_2SM_LOAD_MULTICASTENS12_IS14_S16_NST_INS5_IJSG_S17_EEENS5_IJSC_SG_EEEEEEEvS1C_EENS_8epilogue10collective18CollectiveEpilogueINS1J_23Sm100TmaWarpSpecializedILi4ELi2ELi16ELb1ELb0EEEJNS5_IJSG_SF_SG_EEENS5_IJNST_ISG_SC_EENST_INS5_IJNSA_ILi16EEENSA_ILi2EEEEEES1F_EEEEESI_SJ_SI_SJ_NS1J_6fusion15FusionCallbacksIS1N_NS1V_17LinearCombinationISI_fSI_fLNS_15FloatRoundStyleE2EEES1O_S1U_JEEENS4_5SM1004TMEM4LOAD26SM100_TMEM_LOAD_32dp32b16xENS4_13SM90_TMA_LOADENS12_INS13_ILi1ELi4ELi3EEES16_NST_INS5_IJS17_S1Q_EEENS5_IJS1Q_SC_EEEEEEENS4_39AutoVectorizingCopyWithAssumedAlignmentILi128EEENS4_14SM90_TMA_STOREES2A_S2C_S2C_EEEvvEEEEvNT_6ParamsE)
        /*0038*/ 	.word	0x00000000


	//----- nvinfo : EIATTR_MIN_STACK_SIZE
	.align		4
.L_27:
        /*003c*/ 	.byte	0x04, 0x12
        /*003e*/ 	.short	(.L_29 - .L_28)
	.align		4
.L_28:
        /*0040*/ 	.word	index@(_ZN7cutlass13device_kernelINS_4gemm6kernel13GemmUniversalIN4cute5tupleIJiiiiEEENS1_10collective13CollectiveMmaINS1_35MainloopSm100TmaUmmaWarpSpecializedILi3ELi2ELi4ENS5_IJNS4_1CILi4EEENSA_ILi1EEESC_EEEEENS5_IJNSA_ILi128EEESF_NSA_ILi64EEEEEENS_6half_tENS5_IJlSC_lEEESI_NS5_IJSC_llEEENS4_8TiledMMAINS4_8MMA_AtomIJNS4_26SM100_MMA_F16BF16_2x1SM_SSISI_SI_fLi128ELi128ELNS4_4UMMA5MajorE0ELSP_1ELNSO_7ScaleInE0ELSQ_0EEEEEENS4_6LayoutINS5_IJSC_SC_SC_EEENS5_IJNSA_ILi0EEESV_SV_EEEEENS5_IJNS4_10UnderscoreESY_SY_EEEEENS4_18SM100_TMA_2SM_LOADENS4_14ComposedLayoutINS4_7SwizzleILi3ELi4ELi3EEENS4_18smem_ptr_flag_bitsILi16EEENST_INS5_IJNSA_ILi8EEESG_EEENS5_IJSG_SC_EEEEEEEvNS4_8identityENS4_28SM100_TMA_2SM_LOAD_MULTICASTENS12_IS14_S16_NST_INS5_IJSG_S17_EEENS5_IJSC_SG_EEEEEEEvS1C_EENS_8epilogue10collective18CollectiveEpilogueINS1J_23Sm100TmaWarpSpecializedILi4ELi2ELi16ELb1ELb0EEEJNS5_IJSG_SF_SG_EEENS5_IJNST_ISG_SC_EENST_INS5_IJNSA_ILi16EEENSA_ILi2EEEEEES1F_EEEEESI_SJ_SI_SJ_NS1J_6fusion15FusionCallbacksIS1N_NS1V_17LinearCombinationISI_fSI_fLNS_15FloatRoundStyleE2EEES1O_S1U_JEEENS4_5SM1004TMEM4LOAD26SM100_TMEM_LOAD_32dp32b16xENS4_13SM90_TMA_LOADENS12_INS13_ILi1ELi4ELi3EEES16_NST_INS5_IJS17_S1Q_EEENS5_IJS1Q_SC_EEEEEEENS4_39AutoVectorizingCopyWithAssumedAlignmentILi128EEENS4_14SM90_TMA_STOREES2A_S2C_S2C_EEEvvEEEEvNT_6ParamsE)
        /*0044*/ 	.word	0x00000000
.L_29:


//--------------------- .nv.compat                --------------------------
	.section	.nv.compat,"",@"SHT_CUDA_COMPAT_INFO"
	.align	4
        /*0000*/ 	.byte	0x02, 0x09, 0x01, 0x00, 0x02, 0x02, 0x02, 0x00, 0x02, 0x05, 0x05, 0x00, 0x03, 0x07, 0x01, 0x01
        /*0010*/ 	.byte	0x02, 0x03, 0x01, 0x00, 0x02, 0x06, 0x01, 0x00, 0x04, 0x0b, 0x08, 0x00, 0x09, 0x00, 0x00, 0x00
        /*0020*/ 	.byte	0x00, 0x00, 0x00, 0x00


//--------------------- .nv.info._ZN7cutlass13device_kernelINS_4gemm6kernel13GemmUniversalIN4cute5tupleIJiiiiEEENS1_10collective13CollectiveMmaINS1_35MainloopSm100TmaUmmaWarpSpecializedILi3ELi2ELi4ENS5_IJNS4_1CILi4EEENSA_ILi1EEESC_EEEEENS5_IJNSA_ILi128EEESF_NSA_ILi64EEEEEENS_6half_tENS5_IJlSC_lEEESI_NS5_IJSC_llEEENS4_8TiledMMAINS4_8MMA_AtomIJNS4_26SM100_MMA_F16BF16_2x1SM_SSISI_SI_fLi128ELi128ELNS4_4UMMA5MajorE0ELSP_1ELNSO_7ScaleInE0ELSQ_0EEEEEENS4_6LayoutINS5_IJSC_SC_SC_EEENS5_IJNSA_ILi0EEESV_SV_EEEEENS5_IJNS4_10UnderscoreESY_SY_EEEEENS4_18SM100_TMA_2SM_LOADENS4_14ComposedLayoutINS4_7SwizzleILi3ELi4ELi3EEENS4_18smem_ptr_flag_bitsILi16EEENST_INS5_IJNSA_ILi8EEESG_EEENS5_IJSG_SC_EEEEEEEvNS4_8identityENS4_28SM100_TMA_2SM_LOAD_MULTICASTENS12_IS14_S16_NST_INS5_IJSG_S17_EEENS5_IJSC_SG_EEEEEEEvS1C_EENS_8epilogue10collective18CollectiveEpilogueINS1J_23Sm100TmaWarpSpecializedILi4ELi2ELi16ELb1ELb0EEEJNS5_IJSG_SF_SG_EEENS5_IJNST_ISG_SC_EENST_INS5_IJNSA_ILi16EEENSA_ILi2EEEEEES1F_EEEEESI_SJ_SI_SJ_NS1J_6fusion15FusionCallbacksIS1N_NS1V_17LinearCombinationISI_fSI_fLNS_15FloatRoundStyleE2EEES1O_S1U_JEEENS4_5SM1004TMEM4LOAD26SM100_TMEM_LOAD_32dp32b16xENS4_13SM90_TMA_LOADENS12_INS13_ILi1ELi4ELi3EEES16_NST_INS5_IJS17_S1Q_EEENS5_IJS1Q_SC_EEEEEEENS4_39AutoVectorizingCopyWithAssumedAlignmentILi128EEENS4_14SM90_TMA_STOREES2A_S2C_S2C_EEEvvEEEEvNT_6ParamsE --------------------------
	.section	.nv.info._ZN7cutlass13device_kernelINS_4gemm6kernel13GemmUniversalIN4cute5tupleIJiiiiEEENS1_10collective13CollectiveMmaINS1_35MainloopSm100TmaUmmaWarpSpecializedILi3ELi2ELi4ENS5_IJNS4_1CILi4EEENSA_ILi1EEESC_EEEEENS5_IJNSA_ILi128EEESF_NSA_ILi64EEEEEENS_6half_tENS5_IJlSC_lEEESI_NS5_IJSC_llEEENS4_8TiledMMAINS4_8MMA_AtomIJNS4_26SM100_MMA_F16BF16_2x1SM_SSISI_SI_fLi128ELi128ELNS4_4UMMA5MajorE0ELSP_1ELNSO_7ScaleInE0ELSQ_0EEEEEENS4_6LayoutINS5_IJSC_SC_SC_EEENS5_IJNSA_ILi0EEESV_SV_EEEEENS5_IJNS4_10UnderscoreESY_SY_EEEEENS4_18SM100_TMA_2SM_LOADENS4_14ComposedLayoutINS4_7SwizzleILi3ELi4ELi3EEENS4_18smem_ptr_flag_bitsILi16EEENST_INS5_IJNSA_ILi8EEESG_EEENS5_IJSG_SC_EEEEEEEvNS4_8identityENS4_28SM100_TMA_2SM_LOAD_MULTICASTENS12_IS14_S16_NST_INS5_IJSG_S17_EEENS5_IJSC_SG_EEEEEEEvS1C_EENS_8epilogue10collective18CollectiveEpilogueINS1J_23Sm100TmaWarpSpecializedILi4ELi2ELi16ELb1ELb0EEEJNS5_IJSG_SF_SG_EEENS5_IJNST_ISG_SC_EENST_INS5_IJNSA_ILi16EEENSA_ILi2EEEEEES1F_EEEEESI_SJ_SI_SJ_NS1J_6fusion15FusionCallbacksIS1N_NS1V_17LinearCombinationISI_fSI_fLNS_15FloatRoundStyleE2EEES1O_S1U_JEEENS4_5SM1004TMEM4LOAD26SM100_TMEM_LOAD_32dp32b16xENS4_13SM90_TMA_LOADENS12_INS13_ILi1ELi4ELi3EEES16_NST_INS5_IJS17_S1Q_EEENS5_IJS1Q_SC_EEEEEEENS4_39AutoVectorizingCopyWithAssumedAlignmentILi128EEENS4_14SM90_TMA_STOREES2A_S2C_S2C_EEEvvEEEEvNT_6ParamsE,"",@"SHT_CUDA_INFO"
	.sectionflags	@""
	.align	4


	//----- nvinfo : EIATTR_CUDA_API_VERSION
	.align		4
        /*0000*/ 	.byte	0x04, 0x37
        /*0002*/ 	.short	(.L_31 - .L_30)
.L_30:
        /*0004*/ 	.word	0x00000082


	//----- nvinfo : EIATTR_KPARAM_INFO
	.align		4
.L_31:
        /*0008*/ 	.byte	0x04, 0x17
        /*000a*/ 	.short	(.L_33 - .L_32)
.L_32:
        /*000c*/ 	.word	0x00000000
        /*0010*/ 	.short	0x0000
        /*0012*/ 	.short	0x0000
        /*0014*/ 	.byte	0x00, 0xf0, 0x01, 0x20


	//----- nvinfo : EIATTR_AT_ENTRY_FRAGMENTS
	.align		4
.L_33:
        /*0018*/ 	.byte	0x04, 0x4f
        /*001a*/ 	.short	(.L_35 - .L_34)


	//   ....[0]....
.L_34:
        /*001c*/ 	.word	0x00000007


	//----- nvinfo : EIATTR_RESERVED_SMEM_USED
	.align		4
.L_35:
        /*0020*/ 	.byte	0x01, 0x41
	.zero		2


	//----- nvinfo : EIATTR_SPARSE_MMA_MASK
	.align		4
        /*0024*/ 	.byte	0x03, 0x50
        /*0026*/ 	.short	0x0000


	//----- nvinfo : EIATTR_TCGEN05_2CTA_USED
	.align		4
        /*0028*/ 	.byte	0x01, 0x52
	.zero		2


	//----- nvinfo : EIATTR_MAXREG_COUNT
	.align		4
        /*002c*/ 	.byte	0x03, 0x1b
        /*002e*/ 	.short	0x00ff


	//----- nvinfo : EIATTR_NUM_BARRIERS
	.align		4
        /*0030*/ 	.byte	0x02, 0x4c
        /*0032*/ 	.byte	0x07
	.zero		1


	//----- nvinfo : EIATTR_EXTERNS
	.align		4
        /*0034*/ 	.byte	0x04, 0x0f
        /*0036*/ 	.short	(.L_37 - .L_36)


	//   ....[0]....
	.align		4
.L_36:
        /*0038*/ 	.word	index@(__assertfail)


	//----- nvinfo : EIATTR_MERCURY_ISA_VERSION
	.align		4
.L_37:
        /*003c*/ 	.byte	0x03, 0x5f
        /*003e*/ 	.short	0x0101


	//----- nvinfo : EIATTR_INT_WARP_WIDE_INSTR_OFFSETS
	.align		4
        /*0040*/ 	.byte	0x04, 0x31
        /*0042*/ 	.short	(.L_39 - .L_38)


	//   ....[0]....
.L_38:
        /*0044*/ 	.word	0x00000d30


	//   ....[1]....
        /*0048*/ 	.word	0x00000dd0


	//   ....[2]....
        /*004c*/ 	.word	0x00002240


	//   ....[3]....
        /*0050*/ 	.word	0x00004080


	//   ....[4]....
        /*0054*/ 	.word	0x000040a0


	//   ....[5]....
        /*0058*/ 	.word	0x000040d0


	//   ....[6]....
        /*005c*/ 	.word	0x00004a10


	//   ....[7]....
        /*0060*/ 	.word	0x00004a30


	//   ....[8]....
        /*0064*/ 	.word	0x00004b20


	//   ....[9]....
        /*0068*/ 	.word	0x00004be0


	//   ....[10]....
        /*006c*/ 	.word	0x00004c00


	//   ....[11]....
        /*0070*/ 	.word	0x00004cf0


	//   ....[12]....
        /*0074*/ 	.word	0x00004dc0


	//   ....[13]....
        /*0078*/ 	.word	0x00004de0


	//   ....[14]....
        /*007c*/ 	.word	0x00004f10


	//   ....[15]....
        /*0080*/ 	.word	0x00005090


	//   ....[16]....
        /*0084*/ 	.word	0x000050a0


	//   ....[17]....
        /*0088*/ 	.word	0x00005230


	//----- nvinfo : EIATTR_COOP_GROUP_MASK_REGIDS
	.align		4
.L_39:
        /*008c*/ 	.byte	0x04, 0x29
        /*008e*/ 	.short	(.L_41 - .L_40)


	//   ....[0]....
.L_40:
        /*0090*/ 	.word	0xffffffff


	//   ....[1]....
        /*0094*/ 	.word	0xffffffff


	//   ....[2]....
        /*0098*/ 	.word	0xffffffff


	//   ....[3]....
        /*009c*/ 	.word	0xffffffff


	//   ....[4]....
        /*00a0*/ 	.word	0xffffffff


	//   ....[5]....
        /*00a4*/ 	.word	0xffffffff


	//   ....[6]....
        /*00a8*/ 	.word	0xffffffff


	//   ....[7]....
        /*00ac*/ 	.word	0xffffffff


	//   ....[8]....
        /*00b0*/ 	.word	0xffffffff


	//   ....[9]....
        /*00b4*/ 	.word	0xffffffff


	//   ....[10]....
        /*00b8*/ 	.word	0xffffffff


	//   ....[11]....
        /*00bc*/ 	.word	0xffffffff


	//   ....[12]....
        /*00c0*/ 	.word	0xffffffff


	//   ....[13]....
        /*00c4*/ 	.word	0xffffffff


	//----- nvinfo : EIATTR_COOP_GROUP_INSTR_OFFSETS
	.align		4
.L_41:
        /*00c8*/ 	.byte	0x04, 0x28
        /*00ca*/ 	.short	(.L_43 - .L_42)


	//   ....[0]....
.L_42:
        /*00cc*/ 	.word	0x000000c0


	//   ....[1]....
        /*00d0*/ 	.word	0x00000500


	//   ....[2]....
        /*00d4*/ 	.word	0x000006a0


	//   ....[3]....
        /*00d8*/ 	.word	0x00000830


	//   ....[4]....
        /*00dc*/ 	.word	0x00000920


	//   ....[5]....
        /*00e0*/ 	.word	0x00000a80


	//   ....[6]....
        /*00e4*/ 	.word	0x00000c10


	//   ....[7]....
        /*00e8*/ 	.word	0x00000e50


	//   ....[8]....
        /*00ec*/ 	.word	0x00002120


	//   ....[9]....
        /*00f0*/ 	.word	0x00002e70


	//   ....[10]....
        /*00f4*/ 	.word	0x00003340


	//   ....[11]....
        /*00f8*/ 	.word	0x00003370


	//   ....[12]....
        /*00fc*/ 	.word	0x00003f80


	//   ....[13]....
        /*0100*/ 	.word	0x00004190


	//----- nvinfo : EIATTR_VRC_CTA_INIT_COUNT
	.align		4
.L_43:
        /*0104*/ 	.byte	0x02, 0x4a
        /*0106*/ 	.byte	0x80
	.zero		1


	//----- nvinfo : EIATTR_SYSCALL_OFFSETS
	.align		4
        /*0108*/ 	.byte	0x04, 0x46
        /*010a*/ 	.short	(.L_45 - .L_44)


	//   ....[0]....
.L_44:
        /*010c*/ 	.word	0x00005cf0


	//   ....[1]....
        /*0110*/ 	.word	0x00005de0


	//   ....[2]....
        /*0114*/ 	.word	0x00006520


	//   ....[3]....
        /*0118*/ 	.word	0x00006e40


	//   ....[4]....
        /*011c*/ 	.word	0x00007700


	//   ....[5]....
        /*0120*/ 	.word	0x00007fc0


	//----- nvinfo : EIATTR_MBARRIER_INSTR_OFFSETS
	.align		4
.L_45:
        /*0124*/ 	.byte	0x04, 0x39
        /*0126*/ 	.short	(.L_47 - .L_46)


	//   ....[0]....
.L_46:
        /*0128*/ 	.word	0x00000630
        /*012c*/ 	.word	0x000000ff
        /*0130*/ 	.word	0x00000000
        /*0134*/ 	.short	0x0100
        /*0136*/ 	.byte	0x07
	.zero		1


	//   ....[1]....
        /*0138*/ 	.word	0x00000640
        /*013c*/ 	.word	0x000000ff
        /*0140*/ 	.word	0x00000018
        /*0144*/ 	.short	0x0100
        /*0146*/ 	.byte	0x07
	.zero		1


	//   ....[2]....
        /*0148*/ 	.word	0x00000650
        /*014c*/ 	.word	0x000000ff
        /*0150*/ 	.word	0x00000008
        /*0154*/ 	.short	0x0100
        /*0156*/ 	.byte	0x07
	.zero		1


	//   ....[3]....
        /*0158*/ 	.word	0x00000660
        /*015c*/ 	.word	0x000000ff
        /*0160*/ 	.word	0x00000020
        /*0164*/ 	.short	0x0100
        /*0166*/ 	.byte	0x07
	.zero		1


	//   ....[4]....
        /*0168*/ 	.word	0x00000670
        /*016c*/ 	.word	0x000000ff
        /*0170*/ 	.word	0x00000010
        /*0174*/ 	.short	0x0100
        /*0176*/ 	.byte	0x07
	.zero		1


	//   ....[5]....
        /*0178*/ 	.word	0x00000680
        /*017c*/ 	.word	0x000000ff
        /*0180*/ 	.word	0x00000028
        /*0184*/ 	.short	0x0100
        /*0186*/ 	.byte	0x07
	.zero		1


	//   ....[6]....
        /*0188*/ 	.word	0x000007a0
        /*018c*/ 	.word	0x000000ff
        /*0190*/ 	.word	0x00000030
        /*0194*/ 	.short	0x0100
        /*0196*/ 	.byte	0x07
	.zero		1


	//   ....[7]....
        /*0198*/ 	.word	0x000007b0
        /*019c*/ 	.word	0x000000ff
        /*01a0*/ 	.word	0x00000050
        /*01a4*/ 	.short	0x0100
        /*01a6*/ 	.byte	0x07
	.zero		1


	//   ....[8]....
        /*01a8*/ 	.word	0x000007c0
        /*01ac*/ 	.word	0x000000ff
        /*01b0*/ 	.word	0x00000038
        /*01b4*/ 	.short	0x0100
        /*01b6*/ 	.byte	0x07
	.zero		1


	//   ....[9]....
        /*01b8*/ 	.word	0x000007d0
        /*01bc*/ 	.word	0x000000ff
        /*01c0*/ 	.word	0x00000058
        /*01c4*/ 	.short	0x0100
        /*01c6*/ 	.byte	0x07
	.zero		1


	//   ....[10]....
        /*01c8*/ 	.word	0x000007e0
        /*01cc*/ 	.word	0x000000ff
        /*01d0*/ 	.word	0x00000040
        /*01d4*/ 	.short	0x0100
        /*01d6*/ 	.byte	0x07
	.zero		1


	//   ....[11]....
        /*01d8*/ 	.word	0x000007f0
        /*01dc*/ 	.word	0x000000ff
        /*01e0*/ 	.word	0x00000060
        /*01e4*/ 	.short	0x0100
        /*01e6*/ 	.byte	0x07
	.zero		1


	//   ....[12]....
        /*01e8*/ 	.word	0x00000800
        /*01ec*/ 	.word	0x000000ff
        /*01f0*/ 	.word	0x00000048
        /*01f4*/ 	.short	0x0100
        /*01f6*/ 	.byte	0x07
	.zero		1


	//   ....[13]....
        /*01f8*/ 	.word	0x00000810
        /*01fc*/ 	.word	0x000000ff
        /*0200*/ 	.word	0x00000068
        /*0204*/ 	.short	0x0100
        /*0206*/ 	.byte	0x07
	.zero		1


	//   ....[14]....
        /*0208*/ 	.word	0x000008f0
        /*020c*/ 	.word	0x000000ff
        /*0210*/ 	.word	0x00000070
        /*0214*/ 	.short	0x0100
        /*0216*/ 	.byte	0x05
	.zero		1


	//   ....[15]....
        /*0218*/ 	.word	0x00000900
        /*021c*/ 	.word	0x000000ff
        /*0220*/ 	.word	0x00000078
        /*0224*/ 	.short	0x0100
        /*0226*/ 	.byte	0x05
	.zero		1


	//   ....[16]....
        /*0228*/ 	.word	0x00000a30
        /*022c*/ 	.word	0x000000ff
        /*0230*/ 	.word	0x00000080
        /*0234*/ 	.short	0x0100
        /*0236*/ 	.byte	0x05
	.zero		1


	//   ....[17]....
        /*0238*/ 	.word	0x00000a40
        /*023c*/ 	.word	0x000000ff
        /*0240*/ 	.word	0x00000090
        /*0244*/ 	.short	0x0100
        /*0246*/ 	.byte	0x05
	.zero		1


	//   ....[18]....
        /*0248*/ 	.word	0x00000a50
        /*024c*/ 	.word	0x000000ff
        /*0250*/ 	.word	0x00000088
        /*0254*/ 	.short	0x0100
        /*0256*/ 	.byte	0x05
	.zero		1


	//   ....[19]....
        /*0258*/ 	.word	0x00000a60
        /*025c*/ 	.word	0x000000ff
        /*0260*/ 	.word	0x00000098
        /*0264*/ 	.short	0x0100
        /*0266*/ 	.byte	0x05
	.zero		1


	//   ....[20]....
        /*0268*/ 	.word	0x00000b80
        /*026c*/ 	.word	0x000000ff
        /*0270*/ 	.word	0x000000a0
        /*0274*/ 	.short	0x0100
        /*0276*/ 	.byte	0x07
	.zero		1


	//   ....[21]....
        /*0278*/ 	.word	0x00000b90
        /*027c*/ 	.word	0x000000ff
        /*0280*/ 	.word	0x000000c0
        /*0284*/ 	.short	0x0100
        /*0286*/ 	.byte	0x07
	.zero		1


	//   ....[22]....
        /*0288*/ 	.word	0x00000ba0
        /*028c*/ 	.word	0x000000ff
        /*0290*/ 	.word	0x000000a8
        /*0294*/ 	.short	0x0100
        /*0296*/ 	.byte	0x07
	.zero		1


	//   ....[23]....
        /*0298*/ 	.word	0x00000bb0
        /*029c*/ 	.word	0x000000ff
        /*02a0*/ 	.word	0x000000c8
        /*02a4*/ 	.short	0x0100
        /*02a6*/ 	.byte	0x07
	.zero		1


	//   ....[24]....
        /*02a8*/ 	.word	0x00000bc0
        /*02ac*/ 	.word	0x000000ff
        /*02b0*/ 	.word	0x000000b0
        /*02b4*/ 	.short	0x0100
        /*02b6*/ 	.byte	0x07
	.zero		1


	//   ....[25]....
        /*02b8*/ 	.word	0x00000bd0
        /*02bc*/ 	.word	0x000000ff
        /*02c0*/ 	.word	0x000000d0
        /*02c4*/ 	.short	0x0100
        /*02c6*/ 	.byte	0x07
	.zero		1


	//   ....[26]....
        /*02c8*/ 	.word	0x00000be0
        /*02cc*/ 	.word	0x000000ff
        /*02d0*/ 	.word	0x000000b8
        /*02d4*/ 	.short	0x0100
        /*02d6*/ 	.byte	0x07
	.zero		1


	//   ....[27]....
        /*02d8*/ 	.word	0x00000bf0
        /*02dc*/ 	.word	0x000000ff
        /*02e0*/ 	.word	0x000000d8
        /*02e4*/ 	.short	0x0100
        /*02e6*/ 	.byte	0x07
	.zero		1


	//   ....[28]....
        /*02e8*/ 	.word	0x00000ce0
        /*02ec*/ 	.word	0x000000ff
        /*02f0*/ 	.word	0x000000e0
        /*02f4*/ 	.short	0x0100
        /*02f6*/ 	.byte	0x05
	.zero		1


	//   ....[29]....
        /*02f8*/ 	.word	0x00000cf0
        /*02fc*/ 	.word	0x000000ff
        /*0300*/ 	.word	0x000000f0
        /*0304*/ 	.short	0x0100
        /*0306*/ 	.byte	0x05
	.zero		1


	//   ....[30]....
        /*0308*/ 	.word	0x00000d00
        /*030c*/ 	.word	0x000000ff
        /*0310*/ 	.word	0x000000e8
        /*0314*/ 	.short	0x0100
        /*0316*/ 	.byte	0x05
	.zero		1


	//   ....[31]....
        /*0318*/ 	.word	0x00000d10
        /*031c*/ 	.word	0x000000ff
        /*0320*/ 	.word	0x000000f8
        /*0324*/ 	.short	0x0100
        /*0326*/ 	.byte	0x05
	.zero		1


	//   ....[32]....
        /*0328*/ 	.word	0x00000e10
        /*032c*/ 	.word	0x000000ff
        /*0330*/ 	.word	0x00000100
        /*0334*/ 	.short	0x0100
        /*0336*/ 	.byte	0x04
	.zero		1


	//   ....[33]....
        /*0338*/ 	.word	0x000018e0
        /*033c*/ 	.word	0x00000003
        /*0340*/ 	.word	0x000000f0
        /*0344*/ 	.short	0x010a
        /*0346*/ 	.byte	0xff
	.zero		1


	//   ....[34]....
        /*0348*/ 	.word	0x00001910
        /*034c*/ 	.word	0x00000003
        /*0350*/ 	.word	0x000000e0
        /*0354*/ 	.short	0x0101
        /*0356*/ 	.byte	0xff
	.zero		1


	//   ....[35]....
        /*0358*/ 	.word	0x00001a10
        /*035c*/ 	.word	0x000000ff
        /*0360*/ 	.word	0x00000018
        /*0364*/ 	.short	0x010a
        /*0366*/ 	.byte	0x08
	.zero		1


	//   ....[36]....
        /*0368*/ 	.word	0x00001ae0
        /*036c*/ 	.word	0x000000ff
        /*0370*/ 	.word	0x00000018
        /*0374*/ 	.short	0x010a
        /*0376*/ 	.byte	0x21
	.zero		1


	//   ....[37]....
        /*0378*/ 	.word	0x00001c90
        /*037c*/ 	.word	0x000000ff
        /*0380*/ 	.word	0x00000018
        /*0384*/ 	.short	0x010a
        /*0386*/ 	.byte	0x08
	.zero		1


	//   ....[38]....
        /*0388*/ 	.word	0x00001db0
        /*038c*/ 	.word	0x000000ff
        /*0390*/ 	.word	0x00000078
        /*0394*/ 	.short	0x0101
        /*0396*/ 	.byte	0x06
	.zero		1


	//   ....[39]....
        /*0398*/ 	.word	0x00001dd0
        /*039c*/ 	.word	0x000000ff
        /*03a0*/ 	.word	0x00000018
        /*03a4*/ 	.short	0x010a
        /*03a6*/ 	.byte	0x08
	.zero		1


	//   ....[40]....
        /*03a8*/ 	.word	0x00001e50
        /*03ac*/ 	.word	0x000000ff
        /*03b0*/ 	.word	0x00000018
        /*03b4*/ 	.short	0x010a
        /*03b6*/ 	.byte	0x11
	.zero		1


	//   ....[41]....
        /*03b8*/ 	.word	0x00001fe0
        /*03bc*/ 	.word	0x000000ff
        /*03c0*/ 	.word	0x00000018
        /*03c4*/ 	.short	0x010a
        /*03c6*/ 	.byte	0x08
	.zero		1


	//   ....[42]....
        /*03c8*/ 	.word	0x00002150
        /*03cc*/ 	.word	0x00000002
        /*03d0*/ 	.word	0x00000080
        /*03d4*/ 	.short	0x010a
        /*03d6*/ 	.byte	0xff
	.zero		1


	//   ....[43]....
        /*03d8*/ 	.word	0x00002210
        /*03dc*/ 	.word	0x00000002
        /*03e0*/ 	.word	0x00000000
        /*03e4*/ 	.short	0x0101
        /*03e6*/ 	.byte	0xff
	.zero		1


	//   ....[44]....
        /*03e8*/ 	.word	0x00002770
        /*03ec*/ 	.word	0x000000ff
        /*03f0*/ 	.word	0x00000000
        /*03f4*/ 	.short	0x010a
        /*03f6*/ 	.byte	0x04
	.zero		1


	//   ....[45]....
        /*03f8*/ 	.word	0x00002800
        /*03fc*/ 	.word	0x000000ff
        /*0400*/ 	.word	0x00000000
        /*0404*/ 	.short	0x010a
        /*0406*/ 	.byte	0x04
	.zero		1


	//   ....[46]....
        /*0408*/ 	.word	0x000028a0
        /*040c*/ 	.word	0x00000000
        /*0410*/ 	.word	0x00000000
        /*0414*/ 	.short	0x010a
        /*0416*/ 	.byte	0xff
	.zero		1


	//   ....[47]....
        /*0418*/ 	.word	0x000029d0
        /*041c*/ 	.word	0x00000000
        /*0420*/ 	.word	0x000000e0
        /*0424*/ 	.short	0x010a
        /*0426*/ 	.byte	0xff
	.zero		1


	//   ....[48]....
        /*0428*/ 	.word	0x00002a40
        /*042c*/ 	.word	0x00000004
        /*0430*/ 	.word	0x00000000
        /*0434*/ 	.short	0x0101
        /*0436*/ 	.byte	0xff
	.zero		1


	//   ....[49]....
        /*0438*/ 	.word	0x00002a60
        /*043c*/ 	.word	0x000000ff
        /*0440*/ 	.word	0x00000090
        /*0444*/ 	.short	0x010a
        /*0446*/ 	.byte	0x05
	.zero		1


	//   ....[50]....
        /*0448*/ 	.word	0x00002b80
        /*044c*/ 	.word	0x00000000
        /*0450*/ 	.word	0x00000080
        /*0454*/ 	.short	0x010a
        /*0456*/ 	.byte	0xff
	.zero		1


	//   ....[51]....
        /*0458*/ 	.word	0x00002c80
        /*045c*/ 	.word	0x00000000
        /*0460*/ 	.word	0x00000000
        /*0464*/ 	.short	0x0101
        /*0466*/ 	.byte	0xff
	.zero		1


	//   ....[52]....
        /*0468*/ 	.word	0x00002d10
        /*046c*/ 	.word	0x000000ff
        /*0470*/ 	.word	0x00000090
        /*0474*/ 	.short	0x0106
        /*0476*/ 	.byte	0x05
	.zero		1


	//   ....[53]....
        /*0478*/ 	.word	0x00002d30
        /*047c*/ 	.word	0x000000ff
        /*0480*/ 	.word	0x00000090
        /*0484*/ 	.short	0x010a
        /*0486*/ 	.byte	0x05
	.zero		1


	//   ....[54]....
        /*0488*/ 	.word	0x00002dc0
        /*048c*/ 	.word	0x000000ff
        /*0490*/ 	.word	0x00000090
        /*0494*/ 	.short	0x0106
        /*0496*/ 	.byte	0x04
	.zero		1


	//   ....[55]....
        /*0498*/ 	.word	0x00002e00
        /*049c*/ 	.word	0x00000000
        /*04a0*/ 	.word	0x00000090
        /*04a4*/ 	.short	0x010a
        /*04a6*/ 	.byte	0xff
	.zero		1


	//   ....[56]....
        /*04a8*/ 	.word	0x00003040
        /*04ac*/ 	.word	0x000000ff
        /*04b0*/ 	.word	0x00000008
        /*04b4*/ 	.short	0x010a
        /*04b6*/ 	.byte	0x04
	.zero		1


	//   ....[57]....
        /*04b8*/ 	.word	0x00003060
        /*04bc*/ 	.word	0x000000ff
        /*04c0*/ 	.word	0x00000008
        /*04c4*/ 	.short	0x010a
        /*04c6*/ 	.byte	0x04
	.zero		1


	//   ....[58]....
        /*04c8*/ 	.word	0x000031f0
        /*04cc*/ 	.word	0x000000ff
        /*04d0*/ 	.word	0x00000008
        /*04d4*/ 	.short	0x010a
        /*04d6*/ 	.byte	0x04
	.zero		1


	//   ....[59]....
        /*04d8*/ 	.word	0x00003210
        /*04dc*/ 	.word	0x000000ff
        /*04e0*/ 	.word	0x00000008
        /*04e4*/ 	.short	0x010a
        /*04e6*/ 	.byte	0x04
	.zero		1


	//   ....[60]....
        /*04e8*/ 	.word	0x000032d0
        /*04ec*/ 	.word	0x000000ff
        /*04f0*/ 	.word	0x00000000
        /*04f4*/ 	.short	0x0101
        /*04f6*/ 	.byte	0x05
	.zero		1


	//   ....[61]....
        /*04f8*/ 	.word	0x00003600
        /*04fc*/ 	.word	0x00000000
        /*0500*/ 	.word	0x00000080
        /*0504*/ 	.short	0x010a
        /*0506*/ 	.byte	0xff
	.zero		1


	//   ....[62]....
        /*0508*/ 	.word	0x000036c0
        /*050c*/ 	.word	0x00000000
        /*0510*/ 	.word	0x00000000
        /*0514*/ 	.short	0x0101
        /*0516*/ 	.byte	0xff
	.zero		1


	//   ....[63]....
        /*0518*/ 	.word	0x00003780
        /*051c*/ 	.word	0x000000ff
        /*0520*/ 	.word	0x00000000
        /*0524*/ 	.short	0x010a
        /*0526*/ 	.byte	0x06
	.zero		1


	//   ....[64]....
        /*0528*/ 	.word	0x00003790
        /*052c*/ 	.word	0x000000ff
        /*0530*/ 	.word	0x000000c0
        /*0534*/ 	.short	0x010a
        /*0536*/ 	.byte	0x07
	.zero		1


	//   ....[65]....
        /*0538*/ 	.word	0x00003840
        /*053c*/ 	.word	0x000000ff
        /*0540*/ 	.word	0x00000000
        /*0544*/ 	.short	0x010a
        /*0546*/ 	.byte	0x06
	.zero		1


	//   ....[66]....
        /*0548*/ 	.word	0x00003970
        /*054c*/ 	.word	0x000000ff
        /*0550*/ 	.word	0x00000000
        /*0554*/ 	.short	0x010a
        /*0556*/ 	.byte	0x1e
	.zero		1


	//   ....[67]....
        /*0558*/ 	.word	0x00003c70
        /*055c*/ 	.word	0x000000ff
        /*0560*/ 	.word	0x00000000
        /*0564*/ 	.short	0x010a
        /*0566*/ 	.byte	0x07
	.zero		1


	//   ....[68]....
        /*0568*/ 	.word	0x00003d00
        /*056c*/ 	.word	0x000000ff
        /*0570*/ 	.word	0x00000000
        /*0574*/ 	.short	0x010a
        /*0576*/ 	.byte	0x07
	.zero		1


	//   ....[69]....
        /*0578*/ 	.word	0x00003d90
        /*057c*/ 	.word	0x000000ff
        /*0580*/ 	.word	0x00000000
        /*0584*/ 	.short	0x010a
        /*0586*/ 	.byte	0x07
	.zero		1


	//   ....[70]....
        /*0588*/ 	.word	0x00003e30
        /*058c*/ 	.word	0x00000000
        /*0590*/ 	.word	0x00000000
        /*0594*/ 	.short	0x010a
        /*0596*/ 	.byte	0xff
	.zero		1


	//   ....[71]....
        /*0598*/ 	.word	0x00003e70
        /*059c*/ 	.word	0x00000000
        /*05a0*/ 	.word	0x00000000
        /*05a4*/ 	.short	0x010a
        /*05a6*/ 	.byte	0xff
	.zero		1


	//   ....[72]....
        /*05a8*/ 	.word	0x00003ee0
        /*05ac*/ 	.word	0x000000ff
        /*05b0*/ 	.word	0x00000000
        /*05b4*/ 	.short	0x0101
        /*05b6*/ 	.byte	0x06
	.zero		1


	//   ....[73]....
        /*05b8*/ 	.word	0x00003f20
        /*05bc*/ 	.word	0x000000ff
        /*05c0*/ 	.word	0x00000100
        /*05c4*/ 	.short	0x010a
        /*05c6*/ 	.byte	0x05
	.zero		1


	//   ....[74]....
        /*05c8*/ 	.word	0x00003f70
        /*05cc*/ 	.word	0x000000ff
        /*05d0*/ 	.word	0x00000000
        /*05d4*/ 	.short	0x0101
        /*05d6*/ 	.byte	0x06
	.zero		1


	//   ....[75]....
        /*05d8*/ 	.word	0x000043c0
        /*05dc*/ 	.word	0x00000000
        /*05e0*/ 	.word	0x00000080
        /*05e4*/ 	.short	0x010a
        /*05e6*/ 	.byte	0xff
	.zero		1


	//   ....[76]....
        /*05e8*/ 	.word	0x00004480
        /*05ec*/ 	.word	0x00000000
        /*05f0*/ 	.word	0x00000000
        /*05f4*/ 	.short	0x0101
        /*05f6*/ 	.byte	0xff
	.zero		1


	//   ....[77]....
        /*05f8*/ 	.word	0x000047a0
        /*05fc*/ 	.word	0x000000ff
        /*0600*/ 	.word	0x00000078
        /*0604*/ 	.short	0x010a
        /*0606*/ 	.byte	0x07
	.zero		1


	//   ....[78]....
        /*0608*/ 	.word	0x00004990
        /*060c*/ 	.word	0x000000ff
        /*0610*/ 	.word	0x00000050
        /*0614*/ 	.short	0x010a
        /*0616*/ 	.byte	0x07
	.zero		1


	//   ....[79]....
        /*0618*/ 	.word	0x00004b80
        /*061c*/ 	.word	0x000000ff
        /*0620*/ 	.word	0x00000030
        /*0624*/ 	.short	0x010b
        /*0626*/ 	.byte	0x07
	.zero		1


	//   ....[80]....
        /*0628*/ 	.word	0x00004b90
        /*062c*/ 	.word	0x000000ff
        /*0630*/ 	.word	0x00000000
        /*0634*/ 	.short	0x0101
        /*0636*/ 	.byte	0x0e
	.zero		1


	//   ....[81]....
        /*0638*/ 	.word	0x00004bb0
        /*063c*/ 	.word	0x000000ff
        /*0640*/ 	.word	0x00000058
        /*0644*/ 	.short	0x010a
        /*0646*/ 	.byte	0x07
	.zero		1


	//   ....[82]....
        /*0648*/ 	.word	0x00004d60
        /*064c*/ 	.word	0x000000ff
        /*0650*/ 	.word	0x00000038
        /*0654*/ 	.short	0x010b
        /*0656*/ 	.byte	0x07
	.zero		1


	//   ....[83]....
        /*0658*/ 	.word	0x00004d70
        /*065c*/ 	.word	0x000000ff
        /*0660*/ 	.word	0x00000000
        /*0664*/ 	.short	0x0101
        /*0666*/ 	.byte	0x0e
	.zero		1


	//   ....[84]....
        /*0668*/ 	.word	0x00004d80
        /*066c*/ 	.word	0x000000ff
        /*0670*/ 	.word	0x00000060
        /*0674*/ 	.short	0x010a
        /*0676*/ 	.byte	0x07
	.zero		1


	//   ....[85]....
        /*0678*/ 	.word	0x00004fb0
        /*067c*/ 	.word	0x000000ff
        /*0680*/ 	.word	0x00000040
        /*0684*/ 	.short	0x010b
        /*0686*/ 	.byte	0x07
	.zero		1


	//   ....[86]....
        /*0688*/ 	.word	0x00005020
        /*068c*/ 	.word	0x000000ff
        /*0690*/ 	.word	0x00000000
        /*0694*/ 	.short	0x0101
        /*0696*/ 	.byte	0x0e
	.zero		1


	//   ....[87]....
        /*0698*/ 	.word	0x00005060
        /*069c*/ 	.word	0x000000ff
        /*06a0*/ 	.word	0x00000068
        /*06a4*/ 	.short	0x010a
        /*06a6*/ 	.byte	0x07
	.zero		1


	//   ....[88]....
        /*06a8*/ 	.word	0x00005290
        /*06ac*/ 	.word	0x000000ff
        /*06b0*/ 	.word	0x00000048
        /*06b4*/ 	.short	0x010b
        /*06b6*/ 	.byte	0x07
	.zero		1


	//   ....[89]....
        /*06b8*/ 	.word	0x000052b0
        /*06bc*/ 	.word	0x000000ff
        /*06c0*/ 	.word	0x00000000
        /*06c4*/ 	.short	0x0101
        /*06c6*/ 	.byte	0x0d
	.zero		1


	//   ....[90]....
        /*06c8*/ 	.word	0x000052e0
        /*06cc*/ 	.word	0x000000ff
        /*06d0*/ 	.word	0x00000050
        /*06d4*/ 	.short	0x010a
        /*06d6*/ 	.byte	0x07
	.zero		1


	//   ....[91]....
        /*06d8*/ 	.word	0x00005300
        /*06dc*/ 	.word	0x000000ff
        /*06e0*/ 	.word	0x00000058
        /*06e4*/ 	.short	0x010a
        /*06e6*/ 	.byte	0x07
	.zero		1


	//   ....[92]....
        /*06e8*/ 	.word	0x00005320
        /*06ec*/ 	.word	0x000000ff
        /*06f0*/ 	.word	0x00000060
        /*06f4*/ 	.short	0x010a
        /*06f6*/ 	.byte	0x07
	.zero		1


	//   ....[93]....
        /*06f8*/ 	.word	0x00005360
        /*06fc*/ 	.word	0x00000000
        /*0700*/ 	.word	0x00000068
        /*0704*/ 	.short	0x010a
        /*0706*/ 	.byte	0xff
	.zero		1


	//   ....[94]....
        /*0708*/ 	.word	0x000056b0
        /*070c*/ 	.word	0x00000000
        /*0710*/ 	.word	0x00000080
        /*0714*/ 	.short	0x010a
        /*0716*/ 	.byte	0xff
	.zero		1


	//   ....[95]....
        /*0718*/ 	.word	0x000057c0
        /*071c*/ 	.word	0x00000000
        /*0720*/ 	.word	0x00000000
        /*0724*/ 	.short	0x0101
        /*0726*/ 	.byte	0xff
	.zero		1


	//   ....[96]....
        /*0728*/ 	.word	0x000061e0
        /*072c*/ 	.word	0x000000ff
        /*0730*/ 	.word	0x00000030
        /*0734*/ 	.short	0x010a
        /*0736*/ 	.byte	0x30
	.zero		1


	//   ....[97]....
        /*0738*/ 	.word	0x00006220
        /*073c*/ 	.word	0x0000004a
        /*0740*/ 	.word	0x000000a0
        /*0744*/ 	.short	0x010a
        /*0746*/ 	.byte	0xff
	.zero		1


	//   ....[98]....
        /*0748*/ 	.word	0x00006330
        /*074c*/ 	.word	0x000000ff
        /*0750*/ 	.word	0x00000030
        /*0754*/ 	.short	0x010a
        /*0756*/ 	.byte	0x30
	.zero		1


	//   ....[99]....
        /*0758*/ 	.word	0x00006400
        /*075c*/ 	.word	0x0000004a
        /*0760*/ 	.word	0x000000a0
        /*0764*/ 	.short	0x010a
        /*0766*/ 	.byte	0xff
	.zero		1


	//   ....[100]....
        /*0768*/ 	.word	0x00006bb0
        /*076c*/ 	.word	0x00000000
        /*0770*/ 	.word	0x00000000
        /*0774*/ 	.short	0x0101
        /*0776*/ 	.byte	0xff
	.zero		1


	//   ....[101]....
        /*0778*/ 	.word	0x00006bc0
        /*077c*/ 	.word	0x00000003
        /*0780*/ 	.word	0x00000030
        /*0784*/ 	.short	0x010a
        /*0786*/ 	.byte	0xff
	.zero		1


	//   ....[102]....
        /*0788*/ 	.word	0x00006c80
        /*078c*/ 	.word	0x00000003
        /*0790*/ 	.word	0x00000030
        /*0794*/ 	.short	0x010a
        /*0796*/ 	.byte	0xff
	.zero		1


	//   ....[103]....
        /*0798*/ 	.word	0x00007470
        /*079c*/ 	.word	0x00000052
        /*07a0*/ 	.word	0x00000000
        /*07a4*/ 	.short	0x0101
        /*07a6*/ 	.byte	0xff
	.zero		1


	//   ....[104]....
        /*07a8*/ 	.word	0x00007490
        /*07ac*/ 	.word	0x00000053
        /*07b0*/ 	.word	0x00000030
        /*07b4*/ 	.short	0x010a
        /*07b6*/ 	.byte	0xff
	.zero		1


	//   ....[105]....
        /*07b8*/ 	.word	0x00007540
        /*07bc*/ 	.word	0x00000053
        /*07c0*/ 	.word	0x00000030
        /*07c4*/ 	.short	0x010a
        /*07c6*/ 	.byte	0xff
	.zero		1


	//   ....[106]....
        /*07c8*/ 	.word	0x00007d30
        /*07cc*/ 	.word	0x00000052
        /*07d0*/ 	.word	0x00000000
        /*07d4*/ 	.short	0x0101
        /*07d6*/ 	.byte	0xff
	.zero		1


	//   ....[107]....
        /*07d8*/ 	.word	0x00007d50
        /*07dc*/ 	.word	0x00000058
        /*07e0*/ 	.word	0x00000030
        /*07e4*/ 	.short	0x010a
        /*07e6*/ 	.byte	0xff
	.zero		1


	//   ....[108]....
        /*07e8*/ 	.word	0x00007e00
        /*07ec*/ 	.word	0x00000058
        /*07f0*/ 	.word	0x00000030
        /*07f4*/ 	.short	0x010a
        /*07f6*/ 	.byte	0xff
	.zero		1


	//   ....[109]....
        /*07f8*/ 	.word	0x000080b0
        /*07fc*/ 	.word	0x0000004a
        /*0800*/ 	.word	0x00000000
        /*0804*/ 	.short	0x0101
        /*0806*/ 	.byte	0xff
	.zero		1


	//   ....[110]....
        /*0808*/ 	.word	0x00008640
        /*080c*/ 	.word	0x00000002
        /*0810*/ 	.word	0x00000000
        /*0814*/ 	.short	0x0101
        /*0816*/ 	.byte	0xff
	.zero		1


	//   ....[111]....
        /*0818*/ 	.word	0x000088b0
        /*081c*/ 	.word	0x000000ff
        /*0820*/ 	.word	0x00000000
        /*0824*/ 	.short	0x0101
        /*0826*/ 	.byte	0x04
	.zero		1


	//   ....[112]....
        /*0828*/ 	.word	0x000088d0
        /*082c*/ 	.word	0x00000003
        /*0830*/ 	.word	0x000000f0
        /*0834*/ 	.short	0x010a
        /*0836*/ 	.byte	0xff
	.zero		1


	//   ....[113]....
        /*0838*/ 	.word	0x00008930
        /*083c*/ 	.word	0x00000002
        /*0840*/ 	.word	0x00000018
        /*0844*/ 	.short	0x010a
        /*0846*/ 	.byte	0xff
	.zero		1


	//   ....[114]....
        /*0848*/ 	.word	0x00008990
        /*084c*/ 	.word	0x00000002
        /*0850*/ 	.word	0x00000018
        /*0854*/ 	.short	0x010a
        /*0856*/ 	.byte	0xff
	.zero		1


	//   ....[115]....
        /*0858*/ 	.word	0x000089e0
        /*085c*/ 	.word	0x00000002
        /*0860*/ 	.word	0x00000080
        /*0864*/ 	.short	0x010a
        /*0866*/ 	.byte	0xff
	.zero		1


	//   ....[116]....
        /*0868*/ 	.word	0x00008a40
        /*086c*/ 	.word	0x00000000
        /*0870*/ 	.word	0x00000000
        /*0874*/ 	.short	0x010a
        /*0876*/ 	.byte	0xff
	.zero		1


	//   ....[117]....
        /*0878*/ 	.word	0x00008aa0
        /*087c*/ 	.word	0x00000000
        /*0880*/ 	.word	0x00000000
        /*0884*/ 	.short	0x010a
        /*0886*/ 	.byte	0xff
	.zero		1


	//   ....[118]....
        /*0888*/ 	.word	0x00008af0
        /*088c*/ 	.word	0x00000000
        /*0890*/ 	.word	0x000000e0
        /*0894*/ 	.short	0x010a
        /*0896*/ 	.byte	0xff
	.zero		1


	//   ....[119]....
        /*0898*/ 	.word	0x00008b50
        /*089c*/ 	.word	0x00000000
        /*08a0*/ 	.word	0x00000090
        /*08a4*/ 	.short	0x010a
        /*08a6*/ 	.byte	0xff
	.zero		1


	//   ....[120]....
        /*08a8*/ 	.word	0x00008ba0
        /*08ac*/ 	.word	0x00000000
        /*08b0*/ 	.word	0x00000080
        /*08b4*/ 	.short	0x010a
        /*08b6*/ 	.byte	0xff
	.zero		1


	//   ....[121]....
        /*08b8*/ 	.word	0x00008c00
        /*08bc*/ 	.word	0x00000000
        /*08c0*/ 	.word	0x00000090
        /*08c4*/ 	.short	0x010a
        /*08c6*/ 	.byte	0xff
	.zero		1


	//   ....[122]....
        /*08c8*/ 	.word	0x00008c60
        /*08cc*/ 	.word	0x00000004
        /*08d0*/ 	.word	0x00000008
        /*08d4*/ 	.short	0x010a
        /*08d6*/ 	.byte	0xff
	.zero		1


	//   ....[123]....
        /*08d8*/ 	.word	0x00008d40
        /*08dc*/ 	.word	0x00000002
        /*08e0*/ 	.word	0x00000008
        /*08e4*/ 	.short	0x010a
        /*08e6*/ 	.byte	0xff
	.zero		1


	//   ....[124]....
        /*08e8*/ 	.word	0x00008d90
        /*08ec*/ 	.word	0x00000000
        /*08f0*/ 	.word	0x00000080
        /*08f4*/ 	.short	0x010a
        /*08f6*/ 	.byte	0xff
	.zero		1


	//   ....[125]....
        /*08f8*/ 	.word	0x00008df0
        /*08fc*/ 	.word	0x00000000
        /*0900*/ 	.word	0x000000c0
        /*0904*/ 	.short	0x010a
        /*0906*/ 	.byte	0xff
	.zero		1


	//   ....[126]....
        /*0908*/ 	.word	0x00008e50
        /*090c*/ 	.word	0x00000000
        /*0910*/ 	.word	0x00000000
        /*0914*/ 	.short	0x010a
        /*0916*/ 	.byte	0xff
	.zero		1


	//   ....[127]....
        /*0918*/ 	.word	0x00008eb0
        /*091c*/ 	.word	0x00000000
        /*0920*/ 	.word	0x00000000
        /*0924*/ 	.short	0x010a
        /*0926*/ 	.byte	0xff
	.zero		1


	//   ....[128]....
        /*0928*/ 	.word	0x00008f10
        /*092c*/ 	.word	0x00000000
        /*0930*/ 	.word	0x00000000
        /*0934*/ 	.short	0x010a
        /*0936*/ 	.byte	0xff
	.zero		1


	//   ....[129]....
        /*0938*/ 	.word	0x00008f70
        /*093c*/ 	.word	0x00000000
        /*0940*/ 	.word	0x00000000
        /*0944*/ 	.short	0x010a
        /*0946*/ 	.byte	0xff
	.zero		1


	//   ....[130]....
        /*0948*/ 	.word	0x00008fd0
        /*094c*/ 	.word	0x00000000
        /*0950*/ 	.word	0x00000100
        /*0954*/ 	.short	0x010a
        /*0956*/ 	.byte	0xff
	.zero		1


	//   ....[131]....
        /*0958*/ 	.word	0x00009020
        /*095c*/ 	.word	0x00000000
        /*0960*/ 	.word	0x00000080
        /*0964*/ 	.short	0x010a
        /*0966*/ 	.byte	0xff
	.zero		1


	//   ....[132]....
        /*0968*/ 	.word	0x00009080
        /*096c*/ 	.word	0x00000000
        /*0970*/ 	.word	0x00000078
        /*0974*/ 	.short	0x010a
        /*0976*/ 	.byte	0xff
	.zero		1


	//   ....[133]....
        /*0978*/ 	.word	0x000090e0
        /*097c*/ 	.word	0x00000003
        /*0980*/ 	.word	0x00000050
        /*0984*/ 	.short	0x010a
        /*0986*/ 	.byte	0xff
	.zero		1


	//   ....[134]....
        /*0988*/ 	.word	0x00009140
        /*098c*/ 	.word	0x00000003
        /*0990*/ 	.word	0x00000058
        /*0994*/ 	.short	0x010a
        /*0996*/ 	.byte	0xff
	.zero		1


	//   ....[135]....
        /*0998*/ 	.word	0x000091a0
        /*099c*/ 	.word	0x00000003
        /*09a0*/ 	.word	0x00000060
        /*09a4*/ 	.short	0x010a
        /*09a6*/ 	.byte	0xff
	.zero		1


	//   ....[136]....
        /*09a8*/ 	.word	0x00009200
        /*09ac*/ 	.word	0x00000003
        /*09b0*/ 	.word	0x00000068
        /*09b4*/ 	.short	0x010a
        /*09b6*/ 	.byte	0xff
	.zero		1


	//   ....[137]....
        /*09b8*/ 	.word	0x00009260
        /*09bc*/ 	.word	0x00000000
        /*09c0*/ 	.word	0x00000050
        /*09c4*/ 	.short	0x010a
        /*09c6*/ 	.byte	0xff
	.zero		1


	//   ....[138]....
        /*09c8*/ 	.word	0x000092c0
        /*09cc*/ 	.word	0x00000000
        /*09d0*/ 	.word	0x00000058
        /*09d4*/ 	.short	0x010a
        /*09d6*/ 	.byte	0xff
	.zero		1


	//   ....[139]....
        /*09d8*/ 	.word	0x00009320
        /*09dc*/ 	.word	0x00000000
        /*09e0*/ 	.word	0x00000060
        /*09e4*/ 	.short	0x010a
        /*09e6*/ 	.byte	0xff
	.zero		1


	//   ....[140]....
        /*09e8*/ 	.word	0x00009370
        /*09ec*/ 	.word	0x00000000
        /*09f0*/ 	.word	0x00000080
        /*09f4*/ 	.short	0x010a
        /*09f6*/ 	.byte	0xff
	.zero		1


	//   ....[141]....
        /*09f8*/ 	.word	0x000093d0
        /*09fc*/ 	.word	0x00000000
        /*0a00*/ 	.word	0x00000030
        /*0a04*/ 	.short	0x010a
        /*0a06*/ 	.byte	0xff
	.zero		1


	//   ....[142]....
        /*0a08*/ 	.word	0x00009420
        /*0a0c*/ 	.word	0x0000004a
        /*0a10*/ 	.word	0x000000a0
        /*0a14*/ 	.short	0x010a
        /*0a16*/ 	.byte	0xff
	.zero		1


	//   ....[143]....
        /*0a18*/ 	.word	0x00009470
        /*0a1c*/ 	.word	0x00000003
        /*0a20*/ 	.word	0x00000030
        /*0a24*/ 	.short	0x010a
        /*0a26*/ 	.byte	0xff
	.zero		1


	//   ....[144]....
        /*0a28*/ 	.word	0x000094c0
        /*0a2c*/ 	.word	0x00000053
        /*0a30*/ 	.word	0x00000030
        /*0a34*/ 	.short	0x010a
        /*0a36*/ 	.byte	0xff
	.zero		1


	//   ....[145]....
        /*0a38*/ 	.word	0x00009510
        /*0a3c*/ 	.word	0x00000058
        /*0a40*/ 	.word	0x00000030
        /*0a44*/ 	.short	0x010a
        /*0a46*/ 	.byte	0xff
	.zero		1


	//----- nvinfo : EIATTR_NUM_MBARRIERS
	.align		4
.L_47:
        /*0a48*/ 	.byte	0x03, 0x38
        /*0a4a*/ 	.short	0x0021


	//----- nvinfo : EIATTR_EXIT_INSTR_OFFSETS
	.align		4
        /*0a4c*/ 	.byte	0x04, 0x1c
        /*0a4e*/ 	.short	(.L_49 - .L_48)


	//   ....[0]....
.L_48:
        /*0a50*/ 	.word	0x000028d0


	//   ....[1]....
        /*0a54*/ 	.word	0x00002dd0


	//   ....[2]....
        /*0a58*/ 	.word	0x00002e30


	//   ....[3]....
        /*0a5c*/ 	.word	0x000041a0


	//   ....[4]....
        /*0a60*/ 	.word	0x00005390


	//   ....[5]....
        /*0a64*/ 	.word	0x000053d0


	//   ....[6]....
        /*0a68*/ 	.word	0x000087a0


	//   ....[7]....
        /*0a6c*/ 	.word	0x00008820


	//   ....[8]....
        /*0a70*/ 	.word	0x00008850


	//   ....[9]....
        /*0a74*/ 	.word	0x000088c0


	//----- nvinfo : EIATTR_MAX_THREADS
	.align		4
.L_49:
        /*0a78*/ 	.byte	0x04, 0x05
        /*0a7a*/ 	.short	(.L_51 - .L_50)
.L_50:
        /*0a7c*/ 	.word	0x00000100
        /*0a80*/ 	.word	0x00000001
        /*0a84*/ 	.word	0x00000001


	//----- nvinfo : EIATTR_CRS_STACK_SIZE
	.align		4
.L_51:
        /*0a88*/ 	.byte	0x04, 0x1e
        /*0a8a*/ 	.short	(.L_53 - .L_52)
.L_52:
        /*0a8c*/ 	.word	0x00000000


	//----- nvinfo : EIATTR_CBANK_PARAM_SIZE
	.align		4
.L_53:
        /*0a90*/ 	.byte	0x03, 0x19
        /*0a92*/ 	.short	0x0800


	//----- nvinfo : EIATTR_PARAM_CBANK
	.align		4
        /*0a94*/ 	.byte	0x04, 0x0a
        /*0a96*/ 	.short	(.L_55 - .L_54)
	.align		4
.L_54:
        /*0a98*/ 	.word	index@(.nv.constant0._ZN7cutlass13device_kernelINS_4gemm6kernel13GemmUniversalIN4cute5tupleIJiiiiEEENS1_10collective13CollectiveMmaINS1_35MainloopSm100TmaUmmaWarpSpecializedILi3ELi2ELi4ENS5_IJNS4_1CILi4EEENSA_ILi1EEESC_EEEEENS5_IJNSA_ILi128EEESF_NSA_ILi64EEEEEENS_6half_tENS5_IJlSC_lEEESI_NS5_IJSC_llEEENS4_8TiledMMAINS4_8MMA_AtomIJNS4_26SM100_MMA_F16BF16_2x1SM_SSISI_SI_fLi128ELi128ELNS4_4UMMA5MajorE0ELSP_1ELNSO_7ScaleInE0ELSQ_0EEEEEENS4_6LayoutINS5_IJSC_SC_SC_EEENS5_IJNSA_ILi0EEESV_SV_EEEEENS5_IJNS4_10UnderscoreESY_SY_EEEEENS4_18SM100_TMA_2SM_LOADENS4_14ComposedLayoutINS4_7SwizzleILi3ELi4ELi3EEENS4_18smem_ptr_flag_bitsILi16EEENST_INS5_IJNSA_ILi8EEESG_EEENS5_IJSG_SC_EEEEEEEvNS4_8identityENS4_28SM100_TMA_2SM_LOAD_MULTICASTENS12_IS14_S16_NST_INS5_IJSG_S17_EEENS5_IJSC_SG_EEEEEEEvS1C_EENS_8epilogue10collective18CollectiveEpilogueINS1J_23Sm100TmaWarpSpecializedILi4ELi2ELi16ELb1ELb0EEEJNS5_IJSG_SF_SG_EEENS5_IJNST_ISG_SC_EENST_INS5_IJNSA_ILi16EEENSA_ILi2EEEEEES1F_EEEEESI_SJ_SI_SJ_NS1J_6fusion15FusionCallbacksIS1N_NS1V_17LinearCombinationISI_fSI_fLNS_15FloatRoundStyleE2EEES1O_S1U_JEEENS4_5SM1004TMEM4LOAD26SM100_TMEM_LOAD_32dp32b16xENS4_13SM90_TMA_LOADENS12_INS13_ILi1ELi4ELi3EEES16_NST_INS5_IJS17_S1Q_EEENS5_IJS1Q_SC_EEEEEEENS4_39AutoVectorizingCopyWithAssumedAlignmentILi128EEENS4_14SM90_TMA_STOREES2A_S2C_S2C_EEEvvEEEEvNT_6ParamsE)
        /*0a9c*/ 	.short	0x0380
        /*0a9e*/ 	.short	0x0800


	//----- nvinfo : EIATTR_SW_WAR
	.align		4
.L_55:
        /*0aa0*/ 	.byte	0x04, 0x36
        /*0aa2*/ 	.short	(.L_57 - .L_56)
.L_56:
        /*0aa4*/ 	.word	0x00000008
.L_57:


//--------------------- .nv.callgraph             --------------------------
	.section	.nv.callgraph,"",@"SHT_CUDA_CALLGRAPH"
	.align	4
	.sectionentsize	8
	.align		4
        /*0000*/ 	.word	0x00000000
	.align		4
        /*0004*/ 	.word	0xffffffff
	.align		4
        /*0008*/ 	.word	index@(_ZN7cutlass13device_kernelINS_4gemm6kernel13GemmUniversalIN4cute5tupleIJiiiiEEENS1_10collective13CollectiveMmaINS1_35MainloopSm100TmaUmmaWarpSpecializedILi3ELi2ELi4ENS5_IJNS4_1CILi4EEENSA_ILi1EEESC_EEEEENS5_IJNSA_ILi128EEESF_NSA_ILi64EEEEEENS_6half_tENS5_IJlSC_lEEESI_NS5_IJSC_llEEENS4_8TiledMMAINS4_8MMA_AtomIJNS4_26SM100_MMA_F16BF16_2x1SM_SSISI_SI_fLi128ELi128ELNS4_4UMMA5MajorE0ELSP_1ELNSO_7ScaleInE0ELSQ_0EEEEEENS4_6LayoutINS5_IJSC_SC_SC_EEENS5_IJNSA_ILi0EEESV_SV_EEEEENS5_IJNS4_10UnderscoreESY_SY_EEEEENS4_18SM100_TMA_2SM_LOADENS4_14ComposedLayoutINS4_7SwizzleILi3ELi4ELi3EEENS4_18smem_ptr_flag_bitsILi16EEENST_INS5_IJNSA_ILi8EEESG_EEENS5_IJSG_SC_EEEEEEEvNS4_8identityENS4_28SM100_TMA_2SM_LOAD_MULTICASTENS12_IS14_S16_NST_INS5_IJSG_S17_EEENS5_IJSC_SG_EEEEEEEvS1C_EENS_8epilogue10collective18CollectiveEpilogueINS1J_23Sm100TmaWarpSpecializedILi4ELi2ELi16ELb1ELb0EEEJNS5_IJSG_SF_SG_EEENS5_IJNST_ISG_SC_EENST_INS5_IJNSA_ILi16EEENSA_ILi2EEEEEES1F_EEEEESI_SJ_SI_SJ_NS1J_6fusion15FusionCallbacksIS1N_NS1V_17LinearCombinationISI_fSI_fLNS_15FloatRoundStyleE2EEES1O_S1U_JEEENS4_5SM1004TMEM4LOAD26SM100_TMEM_LOAD_32dp32b16xENS4_13SM90_TMA_LOADENS12_INS13_ILi1ELi4ELi3EEES16_NST_INS5_IJS17_S1Q_EEENS5_IJS1Q_SC_EEEEEEENS4_39AutoVectorizingCopyWithAssumedAlignmentILi128EEENS4_14SM90_TMA_STOREES2A_S2C_S2C_EEEvvEEEEvNT_6ParamsE)
	.align		4
        /*000c*/ 	.word	index@(__assertfail)
	.align		4
        /*0010*/ 	.word	0x00000000
	.align		4
        /*0014*/ 	.word	0xfffffffe
	.align		4
        /*0018*/ 	.word	0x00000000
	.align		4
        /*001c*/ 	.word	0xfffffffd
	.align		4
        /*0020*/ 	.word	0x00000000
	.align		4
        /*0024*/ 	.word	0xfffffffc


//--------------------- .nv.constant4             --------------------------
	.section	.nv.constant4,"a",@progbits
	.align	8
	.align		8
.nv.constant4:
        /*0000*/ 	.dword	__assertfail
	.align		8
        /*0008*/ 	.dword	__unnamed_1
	.align		8
        /*0010*/ 	.dword	__unnamed_2
	.align		8
        /*0018*/ 	.dword	_ZN40_INTERNAL_5896838e_4_k_cu_15d578fa_374624cuda3std3__45__cpo5beginE
	.align		8
        /*0020*/ 	.dword	_ZN40_INTERNAL_5896838e_4_k_cu_15d578fa_374624cuda3std3__45__cpo3endE
	.align		8
        /*0028*/ 	.dword	_ZN40_INTERNAL_5896838e_4_k_cu_15d578fa_374624cuda3std3__45__cpo6cbeginE
	.align		8
        /*0030*/ 	.dword	_ZN40_INTERNAL_5896838e_4_k_cu_15d578fa_374624cuda3std3__45__cpo4cendE
	.align		8
        /*0038*/ 	.dword	_ZN40_INTERNAL_5896838e_4_k_cu_15d578fa_374624cuda3std3__442_GLOBAL__N__5896838e_4_k_cu_15d578fa_374626ignoreE
	.align		8
        /*0040*/ 	.dword	_ZN40_INTERNAL_5896838e_4_k_cu_15d578fa_374624cuda3std3__419piecewise_constructE
	.align		8
        /*0048*/ 	.dword	_ZN40_INTERNAL_5896838e_4_k_cu_15d578fa_374624cuda3std3__48in_placeE
	.align		8
        /*0050*/ 	.dword	_ZN40_INTERNAL_5896838e_4_k_cu_15d578fa_374624cuda3std6ranges3__45__cpo4swapE
	.align		8
        /*0058*/ 	.dword	_ZN40_INTERNAL_5896838e_4_k_cu_15d578fa_374624cuda3std6ranges3__45__cpo9iter_moveE
	.align		8
        /*0060*/ 	.dword	_ZN40_INTERNAL_5896838e_4_k_cu_15d578fa_374624cute7productE
	.align		8
        /*0068*/ 	.dword	_ZN40_INTERNAL_5896838e_4_k_cu_15d578fa_374624cute1_E
	.align		8
        /*0070*/ 	.dword	$str$25
	.align		8
        /*0078*/ 	.dword	$str$26
	.align		8
        /*0080*/ 	.dword	$str$27
	.align		8
        /*0088*/ 	.dword	$str$28


//--------------------- .text._ZN7cutlass13device_kernelINS_4gemm6kernel13GemmUniversalIN4cute5tupleIJiiiiEEENS1_10collective13CollectiveMmaINS1_35MainloopSm100TmaUmmaWarpSpecializedILi3ELi2ELi4ENS5_IJNS4_1CILi4EEENSA_ILi1EEESC_EEEEENS5_IJNSA_ILi128EEESF_NSA_ILi64EEEEEENS_6half_tENS5_IJlSC_lEEESI_NS5_IJSC_llEEENS4_8TiledMMAINS4_8MMA_AtomIJNS4_26SM100_MMA_F16BF16_2x1SM_SSISI_SI_fLi128ELi128ELNS4_4UMMA5MajorE0ELSP_1ELNSO_7ScaleInE0ELSQ_0EEEEEENS4_6LayoutINS5_IJSC_SC_SC_EEENS5_IJNSA_ILi0EEESV_SV_EEEEENS5_IJNS4_10UnderscoreESY_SY_EEEEENS4_18SM100_TMA_2SM_LOADENS4_14ComposedLayoutINS4_7SwizzleILi3ELi4ELi3EEENS4_18smem_ptr_flag_bitsILi16EEENST_INS5_IJNSA_ILi8EEESG_EEENS5_IJSG_SC_EEEEEEEvNS4_8identityENS4_28SM100_TMA_2SM_LOAD_MULTICASTENS12_IS14_S16_NST_INS5_IJSG_S17_EEENS5_IJSC_SG_EEEEEEEvS1C_EENS_8epilogue10collective18CollectiveEpilogueINS1J_23Sm100TmaWarpSpecializedILi4ELi2ELi16ELb1ELb0EEEJNS5_IJSG_SF_SG_EEENS5_IJNST_ISG_SC_EENST_INS5_IJNSA_ILi16EEENSA_ILi2EEEEEES1F_EEEEESI_SJ_SI_SJ_NS1J_6fusion15FusionCallbacksIS1N_NS1V_17LinearCombinationISI_fSI_fLNS_15FloatRoundStyleE2EEES1O_S1U_JEEENS4_5SM1004TMEM4LOAD26SM100_TMEM_LOAD_32dp32b16xENS4_13SM90_TMA_LOADENS12_INS13_ILi1ELi4ELi3EEES16_NST_INS5_IJS17_S1Q_EEENS5_IJS1Q_SC_EEEEEEENS4_39AutoVectorizingCopyWithAssumedAlignmentILi128EEENS4_14SM90_TMA_STOREES2A_S2C_S2C_EEEvvEEEEvNT_6ParamsE --------------------------
	.section	.text._ZN7cutlass13device_kernelINS_4gemm6kernel13GemmUniversalIN4cute5tupleIJiiiiEEENS1_10collective13CollectiveMmaINS1_35MainloopSm100TmaUmmaWarpSpecializedILi3ELi2ELi4ENS5_IJNS4_1CILi4EEENSA_ILi1EEESC_EEEEENS5_IJNSA_ILi128EEESF_NSA_ILi64EEEEEENS_6half_tENS5_IJlSC_lEEESI_NS5_IJSC_llEEENS4_8TiledMMAINS4_8MMA_AtomIJNS4_26SM100_MMA_F16BF16_2x1SM_SSISI_SI_fLi128ELi128ELNS4_4UMMA5MajorE0ELSP_1ELNSO_7ScaleInE0ELSQ_0EEEEEENS4_6LayoutINS5_IJSC_SC_SC_EEENS5_IJNSA_ILi0EEESV_SV_EEEEENS5_IJNS4_10UnderscoreESY_SY_EEEEENS4_18SM100_TMA_2SM_LOADENS4_14ComposedLayoutINS4_7SwizzleILi3ELi4ELi3EEENS4_18smem_ptr_flag_bitsILi16EEENST_INS5_IJNSA_ILi8EEESG_EEENS5_IJSG_SC_EEEEEEEvNS4_8identityENS4_28SM100_TMA_2SM_LOAD_MULTICASTENS12_IS14_S16_NST_INS5_IJSG_S17_EEENS5_IJSC_SG_EEEEEEEvS1C_EENS_8epilogue10collective18CollectiveEpilogueINS1J_23Sm100TmaWarpSpecializedILi4ELi2ELi16ELb1ELb0EEEJNS5_IJSG_SF_SG_EEENS5_IJNST_ISG_SC_EENST_INS5_IJNSA_ILi16EEENSA_ILi2EEEEEES1F_EEEEESI_SJ_SI_SJ_NS1J_6fusion15FusionCallbacksIS1N_NS1V_17LinearCombinationISI_fSI_fLNS_15FloatRoundStyleE2EEES1O_S1U_JEEENS4_5SM1004TMEM4LOAD26SM100_TMEM_LOAD_32dp32b16xENS4_13SM90_TMA_LOADENS12_INS13_ILi1ELi4ELi3EEES16_NST_INS5_IJS17_S1Q_EEENS5_IJS1Q_SC_EEEEEEENS4_39AutoVectorizingCopyWithAssumedAlignmentILi128EEENS4_14SM90_TMA_STOREES2A_S2C_S2C_EEEvvEEEEvNT_6ParamsE,"ax",@progbits
	.align	128
.text._ZN7cutlass13device_kernelINS_4gemm6kernel13GemmUniversalIN4cute5tupleIJiiiiEEENS1_10collective13CollectiveMmaINS1_35MainloopSm100TmaUmmaWarpSpecializedILi3ELi2ELi4ENS5_IJNS4_1CILi4EEENSA_ILi1EEESC_EEEEENS5_IJNSA_ILi128EEESF_NSA_ILi64EEEEEENS_6half_tENS5_IJlSC_lEEESI_NS5_IJSC_llEEENS4_8TiledMMAINS4_8MMA_AtomIJNS4_26SM100_MMA_F16BF16_2x1SM_SSISI_SI_fLi128ELi128ELNS4_4UMMA5MajorE0ELSP_1ELNSO_7ScaleInE0ELSQ_0EEEEEENS4_6LayoutINS5_IJSC_SC_SC_EEENS5_IJNSA_ILi0EEESV_SV_EEEEENS5_IJNS4_10UnderscoreESY_SY_EEEEENS4_18SM100_TMA_2SM_LOADENS4_14ComposedLayoutINS4_7SwizzleILi3ELi4ELi3EEENS4_18smem_ptr_flag_bitsILi16EEENST_INS5_IJNSA_ILi8EEESG_EEENS5_IJSG_SC_EEEEEEEvNS4_8identityENS4_28SM100_TMA_2SM_LOAD_MULTICASTENS12_IS14_S16_NST_INS5_IJSG_S17_EEENS5_IJSC_SG_EEEEEEEvS1C_EENS_8epilogue10collective18CollectiveEpilogueINS1J_23Sm100TmaWarpSpecializedILi4ELi2ELi16ELb1ELb0EEEJNS5_IJSG_SF_SG_EEENS5_IJNST_ISG_SC_EENST_INS5_IJNSA_ILi16EEENSA_ILi2EEEEEES1F_EEEEESI_SJ_SI_SJ_NS1J_6fusion15FusionCallbacksIS1N_NS1V_17LinearCombinationISI_fSI_fLNS_15FloatRoundStyleE2EEES1O_S1U_JEEENS4_5SM1004TMEM4LOAD26SM100_TMEM_LOAD_32dp32b16xENS4_13SM90_TMA_LOADENS12_INS13_ILi1ELi4ELi3EEES16_NST_INS5_IJS17_S1Q_EEENS5_IJS1Q_SC_EEEEEEENS4_39AutoVectorizingCopyWithAssumedAlignmentILi128EEENS4_14SM90_TMA_STOREES2A_S2C_S2C_EEEvvEEEEvNT_6ParamsE:
        .type           _ZN7cutlass13device_kernelINS_4gemm6kernel13GemmUniversalIN4cute5tupleIJiiiiEEENS1_10collective13CollectiveMmaINS1_35MainloopSm100TmaUmmaWarpSpecializedILi3ELi2ELi4ENS5_IJNS4_1CILi4EEENSA_ILi1EEESC_EEEEENS5_IJNSA_ILi128EEESF_NSA_ILi64EEEEEENS_6half_tENS5_IJlSC_lEEESI_NS5_IJSC_llEEENS4_8TiledMMAINS4_8MMA_AtomIJNS4_26SM100_MMA_F16BF16_2x1SM_SSISI_SI_fLi128ELi128ELNS4_4UMMA5MajorE0ELSP_1ELNSO_7ScaleInE0ELSQ_0EEEEEENS4_6LayoutINS5_IJSC_SC_SC_EEENS5_IJNSA_ILi0EEESV_SV_EEEEENS5_IJNS4_10UnderscoreESY_SY_EEEEENS4_18SM100_TMA_2SM_LOADENS4_14ComposedLayoutINS4_7SwizzleILi3ELi4ELi3EEENS4_18smem_ptr_flag_bitsILi16EEENST_INS5_IJNSA_ILi8EEESG_EEENS5_IJSG_SC_EEEEEEEvNS4_8identityENS4_28SM100_TMA_2SM_LOAD_MULTICASTENS12_IS14_S16_NST_INS5_IJSG_S17_EEENS5_IJSC_SG_EEEEEEEvS1C_EENS_8epilogue10collective18CollectiveEpilogueINS1J_23Sm100TmaWarpSpecializedILi4ELi2ELi16ELb1ELb0EEEJNS5_IJSG_SF_SG_EEENS5_IJNST_ISG_SC_EENST_INS5_IJNSA_ILi16EEENSA_ILi2EEEEEES1F_EEEEESI_SJ_SI_SJ_NS1J_6fusion15FusionCallbacksIS1N_NS1V_17LinearCombinationISI_fSI_fLNS_15FloatRoundStyleE2EEES1O_S1U_JEEENS4_5SM1004TMEM4LOAD26SM100_TMEM_LOAD_32dp32b16xENS4_13SM90_TMA_LOADENS12_INS13_ILi1ELi4ELi3EEES16_NST_INS5_IJS17_S1Q_EEENS5_IJS1Q_SC_EEEEEEENS4_39AutoVectorizingCopyWithAssumedAlignmentILi128EEENS4_14SM90_TMA_STOREES2A_S2C_S2C_EEEvvEEEEvNT_6ParamsE,@function
        .size           _ZN7cutlass13device_kernelINS_4gemm6kernel13GemmUniversalIN4cute5tupleIJiiiiEEENS1_10collective13CollectiveMmaINS1_35MainloopSm100TmaUmmaWarpSpecializedILi3ELi2ELi4ENS5_IJNS4_1CILi4EEENSA_ILi1EEESC_EEEEENS5_IJNSA_ILi128EEESF_NSA_ILi64EEEEEENS_6half_tENS5_IJlSC_lEEESI_NS5_IJSC_llEEENS4_8TiledMMAINS4_8MMA_AtomIJNS4_26SM100_MMA_F16BF16_2x1SM_SSISI_SI_fLi128ELi128ELNS4_4UMMA5MajorE0ELSP_1ELNSO_7ScaleInE0ELSQ_0EEEEEENS4_6LayoutINS5_IJSC_SC_SC_EEENS5_IJNSA_ILi0EEESV_SV_EEEEENS5_IJNS4_10UnderscoreESY_SY_EEEEENS4_18SM100_TMA_2SM_LOADENS4_14ComposedLayoutINS4_7SwizzleILi3ELi4ELi3EEENS4_18smem_ptr_flag_bitsILi16EEENST_INS5_IJNSA_ILi8EEESG_EEENS5_IJSG_SC_EEEEEEEvNS4_8identityENS4_28SM100_TMA_2SM_LOAD_MULTICASTENS12_IS14_S16_NST_INS5_IJSG_S17_EEENS5_IJSC_SG_EEEEEEEvS1C_EENS_8epilogue10collective18CollectiveEpilogueINS1J_23Sm100TmaWarpSpecializedILi4ELi2ELi16ELb1ELb0EEEJNS5_IJSG_SF_SG_EEENS5_IJNST_ISG_SC_EENST_INS5_IJNSA_ILi16EEENSA_ILi2EEEEEES1F_EEEEESI_SJ_SI_SJ_NS1J_6fusion15FusionCallbacksIS1N_NS1V_17LinearCombinationISI_fSI_fLNS_15FloatRoundStyleE2EEES1O_S1U_JEEENS4_5SM1004TMEM4LOAD26SM100_TMEM_LOAD_32dp32b16xENS4_13SM90_TMA_LOADENS12_INS13_ILi1ELi4ELi3EEES16_NST_INS5_IJS17_S1Q_EEENS5_IJS1Q_SC_EEEEEEENS4_39AutoVectorizingCopyWithAssumedAlignmentILi128EEENS4_14SM90_TMA_STOREES2A_S2C_S2C_EEEvvEEEEvNT_6ParamsE,(.L_x_194 - _ZN7cutlass13device_kernelINS_4gemm6kernel13GemmUniversalIN4cute5tupleIJiiiiEEENS1_10collective13CollectiveMmaINS1_35MainloopSm100TmaUmmaWarpSpecializedILi3ELi2ELi4ENS5_IJNS4_1CILi4EEENSA_ILi1EEESC_EEEEENS5_IJNSA_ILi128EEESF_NSA_ILi64EEEEEENS_6half_tENS5_IJlSC_lEEESI_NS5_IJSC_llEEENS4_8TiledMMAINS4_8MMA_AtomIJNS4_26SM100_MMA_F16BF16_2x1SM_SSISI_SI_fLi128ELi128ELNS4_4UMMA5MajorE0ELSP_1ELNSO_7ScaleInE0ELSQ_0EEEEEENS4_6LayoutINS5_IJSC_SC_SC_EEENS5_IJNSA_ILi0EEESV_SV_EEEEENS5_IJNS4_10UnderscoreESY_SY_EEEEENS4_18SM100_TMA_2SM_LOADENS4_14ComposedLayoutINS4_7SwizzleILi3ELi4ELi3EEENS4_18smem_ptr_flag_bitsILi16EEENST_INS5_IJNSA_ILi8EEESG_EEENS5_IJSG_SC_EEEEEEEvNS4_8identityENS4_28SM100_TMA_2SM_LOAD_MULTICASTENS12_IS14_S16_NST_INS5_IJSG_S17_EEENS5_IJSC_SG_EEEEEEEvS1C_EENS_8epilogue10collective18CollectiveEpilogueINS1J_23Sm100TmaWarpSpecializedILi4ELi2ELi16ELb1ELb0EEEJNS5_IJSG_SF_SG_EEENS5_IJNST_ISG_SC_EENST_INS5_IJNSA_ILi16EEENSA_ILi2EEEEEES1F_EEEEESI_SJ_SI_SJ_NS1J_6fusion15FusionCallbacksIS1N_NS1V_17LinearCombinationISI_fSI_fLNS_15FloatRoundStyleE2EEES1O_S1U_JEEENS4_5SM1004TMEM4LOAD26SM100_TMEM_LOAD_32dp32b16xENS4_13SM90_TMA_LOADENS12_INS13_ILi1ELi4ELi3EEES16_NST_INS5_IJS17_S1Q_EEENS5_IJS1Q_SC_EEEEEEENS4_39AutoVectorizingCopyWithAssumedAlignmentILi128EEENS4_14SM90_TMA_STOREES2A_S2C_S2C_EEEvvEEEEvNT_6ParamsE)
        .other          _ZN7cutlass13device_kernelINS_4gemm6kernel13GemmUniversalIN4cute5tupleIJiiiiEEENS1_10collective13CollectiveMmaINS1_35MainloopSm100TmaUmmaWarpSpecializedILi3ELi2ELi4ENS5_IJNS4_1CILi4EEENSA_ILi1EEESC_EEEEENS5_IJNSA_ILi128EEESF_NSA_ILi64EEEEEENS_6half_tENS5_IJlSC_lEEESI_NS5_IJSC_llEEENS4_8TiledMMAINS4_8MMA_AtomIJNS4_26SM100_MMA_F16BF16_2x1SM_SSISI_SI_fLi128ELi128ELNS4_4UMMA5MajorE0ELSP_1ELNSO_7ScaleInE0ELSQ_0EEEEEENS4_6LayoutINS5_IJSC_SC_SC_EEENS5_IJNSA_ILi0EEESV_SV_EEEEENS5_IJNS4_10UnderscoreESY_SY_EEEEENS4_18SM100_TMA_2SM_LOADENS4_14ComposedLayoutINS4_7SwizzleILi3ELi4ELi3EEENS4_18smem_ptr_flag_bitsILi16EEENST_INS5_IJNSA_ILi8EEESG_EEENS5_IJSG_SC_EEEEEEEvNS4_8identityENS4_28SM100_TMA_2SM_LOAD_MULTICASTENS12_IS14_S16_NST_INS5_IJSG_S17_EEENS5_IJSC_SG_EEEEEEEvS1C_EENS_8epilogue10collective18CollectiveEpilogueINS1J_23Sm100TmaWarpSpecializedILi4ELi2ELi16ELb1ELb0EEEJNS5_IJSG_SF_SG_EEENS5_IJNST_ISG_SC_EENST_INS5_IJNSA_ILi16EEENSA_ILi2EEEEEES1F_EEEEESI_SJ_SI_SJ_NS1J_6fusion15FusionCallbacksIS1N_NS1V_17LinearCombinationISI_fSI_fLNS_15FloatRoundStyleE2EEES1O_S1U_JEEENS4_5SM1004TMEM4LOAD26SM100_TMEM_LOAD_32dp32b16xENS4_13SM90_TMA_LOADENS12_INS13_ILi1ELi4ELi3EEES16_NST_INS5_IJS17_S1Q_EEENS5_IJS1Q_SC_EEEEEEENS4_39AutoVectorizingCopyWithAssumedAlignmentILi128EEENS4_14SM90_TMA_STOREES2A_S2C_S2C_EEEvvEEEEvNT_6ParamsE,@"STO_CUDA_ENTRY STV_DEFAULT"
_ZN7cutlass13device_kernelINS_4gemm6kernel13GemmUniversalIN4cute5tupleIJiiiiEEENS1_10collective13CollectiveMmaINS1_35MainloopSm100TmaUmmaWarpSpecializedILi3ELi2ELi4ENS5_IJNS4_1CILi4EEENSA_ILi1EEESC_EEEEENS5_IJNSA_ILi128EEESF_NSA_ILi64EEEEEENS_6half_tENS5_IJlSC_lEEESI_NS5_IJSC_llEEENS4_8TiledMMAINS4_8MMA_AtomIJNS4_26SM100_MMA_F16BF16_2x1SM_SSISI_SI_fLi128ELi128ELNS4_4UMMA5MajorE0ELSP_1ELNSO_7ScaleInE0ELSQ_0EEEEEENS4_6LayoutINS5_IJSC_SC_SC_EEENS5_IJNSA_ILi0EEESV_SV_EEEEENS5_IJNS4_10UnderscoreESY_SY_EEEEENS4_18SM100_TMA_2SM_LOADENS4_14ComposedLayoutINS4_7SwizzleILi3ELi4ELi3EEENS4_18smem_ptr_flag_bitsILi16EEENST_INS5_IJNSA_ILi8EEESG_EEENS5_IJSG_SC_EEEEEEEvNS4_8identityENS4_28SM100_TMA_2SM_LOAD_MULTICASTENS12_IS14_S16_NST_INS5_IJSG_S17_EEENS5_IJSC_SG_EEEEEEEvS1C_EENS_8epilogue10collective18CollectiveEpilogueINS1J_23Sm100TmaWarpSpecializedILi4ELi2ELi16ELb1ELb0EEEJNS5_IJSG_SF_SG_EEENS5_IJNST_ISG_SC_EENST_INS5_IJNSA_ILi16EEENSA_ILi2EEEEEES1F_EEEEESI_SJ_SI_SJ_NS1J_6fusion15FusionCallbacksIS1N_NS1V_17LinearCombinationISI_fSI_fLNS_15FloatRoundStyleE2EEES1O_S1U_JEEENS4_5SM1004TMEM4LOAD26SM100_TMEM_LOAD_32dp32b16xENS4_13SM90_TMA_LOADENS12_INS13_ILi1ELi4ELi3EEES16_NST_INS5_IJS17_S1Q_EEENS5_IJS1Q_SC_EEEEEEENS4_39AutoVectorizingCopyWithAssumedAlignmentILi128EEENS4_14SM90_TMA_STOREES2A_S2C_S2C_EEEvvEEEEvNT_6ParamsE:
[----:B------:R-:W1:Y:S01]  /*0000*/  LDC R1, c[0x0][0x37c] ;  /* 0x0000df00ff017b82 */ /* 0x000e620000000800 */
[----:B------:R-:W2:Y:S01]  /*0010*/  S2R R72, SR_TID.X ;  /* 0x0000000000487919 */ /* 0x000ea20000002100 */
[----:B------:R-:W3:Y:S06]  /*0020*/  LDCU.64 UR4, c[0x0][0x890] ;  /* 0x00011200ff0477ac */ /* 0x000eec0008000a00 */
[----:B------:R-:W4:Y:S01]  /*0030*/  S2UR UR37, SR_CgaCtaId ;  /* 0x00000000002579c3 */ /* 0x000f220000008800 */
[----:B------:R-:W-:Y:S02]  /*0040*/  PRMT R59, RZ, 0x7610, R59 ;  /* 0x00007610ff3b7816 */ /* 0x000fe4000000003b */
[----:B------:R-:W-:Y:S01]  /*0050*/  ELECT P1, URZ, PT ;  /* 0x0000000000ff782f */ /* 0x000fe20003820000 */
[----:B------:R-:W1:Y:S01]  /*0060*/  LDCU.64 UR46, c[0x0][0x358] ;  /* 0x00006b00ff2e77ac */ /* 0x000e620008000a00 */
[----:B---3--:R-:W-:-:S04]  /*0070*/  UISETP.NE.U32.AND UP0, UPT, UR4, URZ, UPT ;  /* 0x000000ff0400728c */ /* 0x008fc8000bf05070 */
[----:B------:R-:W-:Y:S02]  /*0080*/  UISETP.NE.AND.EX UP0, UPT, UR5, URZ, UPT, UP0 ;  /* 0x000000ff0500728c */ /* 0x000fe4000bf05300 */
[----:B----4-:R-:W-:Y:S02]  /*0090*/  ULOP3.LUT UR9, UR37, 0x1, URZ, 0xc0, !UPT ;  /* 0x0000000125097892 */ /* 0x010fe4000f8ec0ff */
[----:B------:R-:W-:Y:S01]  /*00a0*/  ULOP3.LUT UR8, UR37, 0x1, URZ, 0x3c, !UPT ;  /* 0x0000000125087892 */ /* 0x000fe2000f8e3cff */
[----:B--2---:R-:W-:-:S05]  /*00b0*/  SHF.R.U32.HI R66, RZ, 0x5, R72 ;  /* 0x00000005ff427819 */ /* 0x004fca0000011648 */
[----:B------:R-:W2:Y:S02]  /*00c0*/  SHFL.IDX PT, R0, R66, RZ, 0x1f ;  /* 0x00001fff42007589 */ /* 0x000ea400000e0000 */
[----:B--2---:R-:W-:Y:S01]  /*00d0*/  R2UR UR10, R0 ;  /* 0x00000000000a72ca */ /* 0x004fe200000e0000 */
[----:B-1----:R-:W-:-:S14]  /*00e0*/  BRA.U UP0, `(.L_x_0) ;  /* 0x00000001002c7547 */ /* 0x002fdc000b800000 */
[----:B------:R-:W1:Y:S02]  /*00f0*/  LDCU.64 UR6, c[0x0][0x888] ;  /* 0x00011100ff0677ac */ /* 0x000e640008000a00 */
[----:B-1----:R-:W-:-:S04]  /*0100*/  UISETP.NE.U32.AND UP0, UPT, UR6, URZ, UPT ;  /* 0x000000ff0600728c */ /* 0x002fc8000bf05070 */
[----:B------:R-:W-:-:S09]  /*0110*/  UISETP.NE.AND.EX UP0, UPT, UR7, URZ, UPT, UP0 ;  /* 0x000000ff0700728c */ /* 0x000fd2000bf05300 */
[----:B------:R-:W-:Y:S05]  /*0120*/  BRA.U !UP0, `(.L_x_1) ;  /* 0x0000000108107547 */ /* 0x000fea000b800000 */
[----:B------:R-:W1:Y:S02]  /*0130*/  LDC.64 R2, c[0x0][0x888] ;  /* 0x00022200ff027b82 */ /* 0x000e640000000a00 */
[----:B-1----:R1:W5:Y:S01]  /*0140*/  LDG.E R35, desc[UR46][R2.64] ;  /* 0x0000002e02237981 */ /* 0x002362000c1e1900 */
[----:B------:R-:W-:Y:S01]  /*0150*/  HFMA2 R59, -RZ, RZ, 0, 5.9604644775390625e-08 ;  /* 0x00000001ff3b7431 */ /* 0x000fe200000001ff */
[----:B------:R-:W-:Y:S05]  /*0160*/  BRA `(.L_x_0) ;  /* 0x00000000000c7947 */ /* 0x000fea0003800000 */
.L_x_1:
[----:B------:R-:W1:Y:S01]  /*0170*/  LDCU UR6, c[0x0][0x880] ;  /* 0x00011000ff0677ac */ /* 0x000e620008000800 */
[----:B------:R-:W-:Y:S01]  /*0180*/  HFMA2 R59, -RZ, RZ, 0, 5.9604644775390625e-08 ;  /* 0x00000001ff3b7431 */ /* 0x000fe200000001ff */
[----:B-1----:R-:W-:-:S07]  /*0190*/  MOV R35, UR6 ;  /* 0x0000000600237c02 */ /* 0x002fce0008000f00 */
.L_x_0:
[----:B------:R-:W2:Y:S02]  /*01a0*/  LDCU.64 UR6, c[0x0][0x8b0] ;  /* 0x00011600ff0677ac */ /* 0x000ea40008000a00 */
[----:B--2---:R-:W-:-:S04]  /*01b0*/  UISETP.NE.U32.AND UP0, UPT, UR6, URZ, UPT ;  /* 0x000000ff0600728c */ /* 0x004fc8000bf05070 */
[----:B------:R-:W-:-:S09]  /*01c0*/  UISETP.NE.AND.EX UP0, UPT, UR7, URZ, UPT, UP0 ;  /* 0x000000ff0700728c */ /* 0x000fd2000bf05300 */
[----:B------:R-:W-:Y:S05]  /*01d0*/  BRA.U UP0, `(.L_x_2) ;  /* 0x0000000100247547 */ /* 0x000fea000b800000 */
[----:B------:R-:W2:Y:S02]  /*01e0*/  LDCU.64 UR6, c[0x0][0x8a8] ;  /* 0x00011500ff0677ac */ /* 0x000ea40008000a00 */
[----:B--2---:R-:W-:-:S04]  /*01f0*/  UISETP.NE.U32.AND UP0, UPT, UR6, URZ, UPT ;  /* 0x000000ff0600728c */ /* 0x004fc8000bf05070 */
[----:B------:R-:W-:-:S09]  /*0200*/  UISETP.NE.AND.EX UP0, UPT, UR7, URZ, UPT, UP0 ;  /* 0x000000ff0700728c */ /* 0x000fd2000bf05300 */
[----:B------:R-:W-:Y:S05]  /*0210*/  BRA.U !UP0, `(.L_x_3) ;  /* 0x00000001080c7547 */ /* 0x000fea000b800000 */
[----:B------:R-:W2:Y:S02]  /*0220*/  LDC.64 R32, c[0x0][0x8a8] ;  /* 0x00022a00ff207b82 */ /* 0x000ea40000000a00 */
[----:B--2---:R2:W5:Y:S01]  /*0230*/  LDG.E R32, desc[UR46][R32.64] ;  /* 0x0000002e20207981 */ /* 0x004562000c1e1900 */
[----:B------:R-:W-:Y:S05]  /*0240*/  BRA `(.L_x_2) ;  /* 0x0000000000087947 */ /* 0x000fea0003800000 */
.L_x_3:
[----:B------:R-:W2:Y:S02]  /*0250*/  LDCU UR6, c[0x0][0x8a0] ;  /* 0x00011400ff0677ac */ /* 0x000ea40008000800 */
[----:B--2---:R-:W-:Y:S02]  /*0260*/  MOV R32, UR6 ;  /* 0x0000000600207c02 */ /* 0x004fe40008000f00 */
.L_x_2:
[----:B------:R-:W-:Y:S01]  /*0270*/  IMAD.U32 R0, RZ, RZ, UR10 ;  /* 0x0000000aff007e24 */ /* 0x000fe2000f8e00ff */
[----:B------:R-:W-:Y:S04]  /*0280*/  BSSY.RECONVERGENT B0, `(.L_x_4) ;  /* 0x000000c000007945 */ /* 0x000fe80003800200 */
[C---:B------:R-:W-:Y:S02]  /*0290*/  ISETP.NE.OR P2, PT, R0.reuse, 0x1, !P1 ;  /* 0x000000010000780c */ /* 0x040fe40004f45670 */
[----:B------:R-:W-:-:S11]  /*02a0*/  ISETP.NE.OR P0, PT, R0, 0x3, !P1 ;  /* 0x000000030000780c */ /* 0x000fd60004f05670 */
[----:B------:R-:W-:Y:S05]  /*02b0*/  @P2 BRA `(.L_x_5) ;  /* 0x0000000000202947 */ /* 0x000fea0003800000 */
[----:B------:R-:W3:Y:S02]  /*02c0*/  LDCU.64 UR6, c[0x0][0x348] ;  /* 0x00006900ff0677ac */ /* 0x000ee40008000a00 */
[----:B---3--:R-:W-:Y:S02]  /*02d0*/  UIADD3 UR12, UP1, UPT, UR6, 0x80, URZ ;  /* 0x00000080060c7890 */ /* 0x008fe4000ff3e0ff */
[----:B------:R-:W-:Y:S02]  /*02e0*/  UIADD3 UR6, UP0, UPT, UR6, 0x180, URZ ;  /* 0x0000018006067890 */ /* 0x000fe4000ff1e0ff */
[----:B------:R-:W-:Y:S02]  /*02f0*/  UIADD3.X UR13, UPT, UPT, URZ, UR7, URZ, UP1, !UPT ;  /* 0x00000007ff0d7290 */ /* 0x000fe40008ffe4ff */
[----:B------:R-:W-:-:S07]  /*0300*/  UIADD3.X UR7, UPT, UPT, URZ, UR7, URZ, UP0, !UPT ;  /* 0x00000007ff077290 */ /* 0x000fce00087fe4ff */
[----:B------:R3:W-:Y:S02]  /*0310*/  UTMACCTL.PF [UR12] ;  /* 0x000000000c0079b9 */ /* 0x0007e40008040000 */
[----:B------:R3:W-:Y:S02]  /*0320*/  UTMACCTL.PF [UR6] ;  /* 0x00000000060079b9 */ /* 0x0007e40008040000 */
[----:B---3--:R-:W-:Y:S01]  /*0330*/  NOP ;  /* 0x0000000000007918 */ /* 0x008fe20000000000 */
.L_x_5:
[----:B------:R-:W-:Y:S05]  /*0340*/  BSYNC.RECONVERGENT B0 ;  /* 0x0000000000007941 */ /* 0x000fea0003800200 */
.L_x_4:
[----:B------:R-:W-:Y:S04]  /*0350*/  BSSY.RECONVERGENT B0, `(.L_x_6) ;  /* 0x000000a000007945 */ /* 0x000fe80003800200 */
        /* <DEDUP_REMOVED lines=9> */
.L_x_7:
[----:B------:R-:W-:Y:S05]  /*03f0*/  BSYNC.RECONVERGENT B0 ;  /* 0x0000000000007941 */ /* 0x000fea0003800200 */
.L_x_6:
[----:B------:R-:W3:Y:S01]  /*0400*/  LDCU.64 UR6, c[0x0][0x888] ;  /* 0x00011100ff0677ac */ /* 0x000ee20008000a00 */
[----:B------:R-:W-:Y:S02]  /*0410*/  UISETP.EQ.U32.AND UP0, UPT, UR4, URZ, UPT ;  /* 0x000000ff0400728c */ /* 0x000fe4000bf02070 */
[----:B------:R-:W-:Y:S02]  /*0420*/  UPLOP3.LUT UP5, UPT, UPT, UPT, UPT, 0x80, 0x8 ;  /* 0x000000000008789c */ /* 0x000fe40003faf070 */
[----:B---3--:R-:W-:-:S04]  /*0430*/  UISETP.NE.U32.AND UP1, UPT, UR6, URZ, UPT ;  /* 0x000000ff0600728c */ /* 0x008fc8000bf25070 */
[----:B------:R-:W-:-:S04]  /*0440*/  UISETP.NE.AND.EX UP1, UPT, UR7, URZ, UPT, UP1 ;  /* 0x000000ff0700728c */ /* 0x000fc8000bf25310 */
[----:B------:R-:W-:-:S04]  /*0450*/  UISETP.EQ.OR.EX UP2, UPT, UR5, URZ, !UP1, UP0 ;  /* 0x000000ff0500728c */ /* 0x000fc8000cf42700 */
[----:B------:R-:W-:-:S05]  /*0460*/  UP2UR UR50, UPR, URZ, 0x4 ;  /* 0x00000004ff327883 */ /* 0x000fca0008000000 */
[----:B------:R-:W-:Y:S07]  /*0470*/  BRA.U !UP2, `(.L_x_8) ;  /* 0x000000010a207547 */ /* 0x000fee000b800000 */
[----:B------:R-:W-:Y:S01]  /*0480*/  UISETP.NE.U32.AND UP2, UPT, UR4, URZ, UPT ;  /* 0x000000ff0400728c */ /* 0x000fe2000bf45070 */
[----:B-----5:R-:W-:Y:S01]  /*0490*/  FSETP.NEU.AND P0, PT, R35, RZ, PT ;  /* 0x000000ff2300720b */ /* 0x020fe20003f0d000 */
[----:B------:R-:W-:Y:S02]  /*04a0*/  USEL UR4, URZ, 0xffffffff, UP1 ;  /* 0xffffffffff047887 */ /* 0x000fe40008800000 */
[----:B------:R-:W-:-:S10]  /*04b0*/  UISETP.NE.AND.EX UP2, UPT, UR5, URZ, UPT, UP2 ;  /* 0x000000ff0500728c */ /* 0x000fd4000bf45320 */
[----:B------:R-:W-:Y:S01]  /*04c0*/  VOTEU.ANY UP0, P0 ;  /* 0x0000000000ff7886 */ /* 0x000fe20000000100 */
[----:B------:R-:W-:-:S04]  /*04d0*/  @!UP2 USEL UR4, URZ, 0xffffffff, UP0 ;  /* 0xffffffffff04a887 */ /* 0x000fc80008000000 */
[----:B------:R-:W-:-:S04]  /*04e0*/  ULOP3.LUT UR4, UR4, 0x1, URZ, 0xc0, !UPT ;  /* 0x0000000104047892 */ /* 0x000fc8000f8ec0ff */
[----:B------:R-:W-:-:S11]  /*04f0*/  UISETP.NE.U32.AND UP5, UPT, UR4, 0x1, UPT ;  /* 0x000000010400788c */ /* 0x000fd6000bfa5070 */
.L_x_8:
[----:B------:R-:W3:Y:S01]  /*0500*/  SHFL.IDX PT, R0, R66, RZ, 0x1f ;  /* 0x00001fff42007589 */ /* 0x000ee200000e0000 */
[----:B------:R-:W-:-:S04]  /*0510*/  UISETP.NE.AND UP0, UPT, UR10, 0x2, UPT ;  /* 0x000000020a00788c */ /* 0x000fc8000bf05270 */
[----:B------:R-:W-:Y:S02]  /*0520*/  UISETP.EQ.AND UP2, UPT, UR9, URZ, !UP0 ;  /* 0x000000ff0900728c */ /* 0x000fe4000c742270 */
[----:B------:R-:W-:-:S04]  /*0530*/  USEL UR6, URZ, 0x1, UP0 ;  /* 0x00000001ff067887 */ /* 0x000fc80008000000 */
[----:B------:R-:W-:Y:S02]  /*0540*/  PLOP3.LUT P5, PT, P1, PT, UP2, 0x80, 0x8 ;  /* 0x000000000008781c */ /* 0x000fe40000faf028 */
[----:B---3--:R-:W-:-:S13]  /*0550*/  ISETP.NE.AND P0, PT, R0, RZ, PT ;  /* 0x000000ff0000720c */ /* 0x008fda0003f05270 */
[----:B------:R-:W-:Y:S05]  /*0560*/  @P0 BRA `(.L_x_9) ;  /* 0x00000000004c0947 */ /* 0x000fea0003800000 */
[----:B------:R-:W-:Y:S01]  /*0570*/  UMOV UR7, 0x400 ;  /* 0x0000040000077882 */ /* 0x000fe20000000000 */
[----:B------:R-:W-:Y:S01]  /*0580*/  UMOV UR5, 0x1 ;  /* 0x0000000100057882 */ /* 0x000fe20000000000 */
[----:B------:R-:W-:Y:S01]  /*0590*/  UMOV UR4, 0x2 ;  /* 0x0000000200047882 */ /* 0x000fe20000000000 */
[----:B------:R-:W-:Y:S02]  /*05a0*/  ULEA UR7, UR37, UR7, 0x18 ;  /* 0x0000000725077291 */ /* 0x000fe4000f8ec0ff */
[----:B------:R-:W-:-:S04]  /*05b0*/  UIADD3 UR12, UPT, UPT, -UR5, 0x100000, URZ ;  /* 0x00100000050c7890 */ /* 0x000fc8000fffe1ff */
[----:B------:R-:W-:Y:S02]  /*05c0*/  USHF.L.U32 UR13, UR12, 0xb, URZ ;  /* 0x0000000b0c0d7899 */ /* 0x000fe400080006ff */
[----:B------:R-:W-:Y:S02]  /*05d0*/  USHF.L.U32 UR12, UR12, 0x1, URZ ;  /* 0x000000010c0c7899 */ /* 0x000fe400080006ff */
[----:B------:R-:W-:-:S04]  /*05e0*/  UIADD3 UR4, UPT, UPT, -UR4, 0x100000, URZ ;  /* 0x0010000004047890 */ /* 0x000fc8000fffe1ff */
[----:B------:R-:W-:Y:S02]  /*05f0*/  USHF.L.U32 UR5, UR4, 0xb, URZ ;  /* 0x0000000b04057899 */ /* 0x000fe400080006ff */
[----:B------:R-:W-:Y:S01]  /*0600*/  USHF.L.U32 UR4, UR4, 0x1, URZ ;  /* 0x0000000104047899 */ /* 0x000fe200080006ff */
[----:B------:R-:W-:Y:S01]  /*0610*/  ELECT P0, URZ, PT ;  /* 0x0000000000ff782f */ /* 0x000fe20003800000 */
[----:B------:R-:W3:Y:S02]  /*0620*/  FENCE.VIEW.ASYNC.S ;  /* 0x00000000000073c6 */ /* 0x000ee40000000000 */
[----:B---3--:R3:W4:Y:S08]  /*0630*/  SYNCS.EXCH.64 URZ, [UR7], UR12 ;  /* 0x0000000c07ff75b2 */ /* 0x0087300008000100 */
[----:B------:R3:W1:Y:S01]  /*0640*/  SYNCS.EXCH.64 URZ, [UR7+0x18], UR4 ;  /* 0x0000180407ff75b2 */ /* 0x0006620008000100 */
[----:B------:R3:W1:Y:S01]  /*0650*/  SYNCS.EXCH.64 URZ, [UR7+0x8], UR12 ;  /* 0x0000080c07ff75b2 */ /* 0x0006620008000100 */
[----:B------:R3:W1:Y:S01]  /*0660*/  SYNCS.EXCH.64 URZ, [UR7+0x20], UR4 ;  /* 0x0000200407ff75b2 */ /* 0x0006620008000100 */
[----:B------:R3:W1:Y:S01]  /*0670*/  SYNCS.EXCH.64 URZ, [UR7+0x10], UR12 ;  /* 0x0000100c07ff75b2 */ /* 0x0006620008000100 */
[----:B------:R3:W1:Y:S01]  /*0680*/  SYNCS.EXCH.64 URZ, [UR7+0x28], UR4 ;  /* 0x0000280407ff75b2 */ /* 0x0006620008000100 */
[----:B------:R-:W-:Y:S01]  /*0690*/  NOP ;  /* 0x0000000000007918 */ /* 0x000fe20000000000 */
.L_x_9:
[----:B------:R-:W2:Y:S01]  /*06a0*/  SHFL.IDX PT, R0, R66, RZ, 0x1f ;  /* 0x00001fff42007589 */ /* 0x000ea200000e0000 */
[----:B------:R-:W-:Y:S01]  /*06b0*/  NOP ;  /* 0x0000000000007918 */ /* 0x000fe20000000000 */
[----:B--2---:R-:W-:-:S13]  /*06c0*/  ISETP.NE.AND P0, PT, R0, 0x1, PT ;  /* 0x000000010000780c */ /* 0x004fda0003f05270 */
[----:B------:R-:W-:Y:S05]  /*06d0*/  @P0 BRA `(.L_x_10) ;  /* 0x0000000000540947 */ /* 0x000fea0003800000 */
[----:B---3--:R-:W-:Y:S01]  /*06e0*/  UMOV UR7, 0x400 ;  /* 0x0000040000077882 */ /* 0x008fe20000000000 */
        /* <DEDUP_REMOVED lines=10> */
[----:B------:R-:W2:Y:S02]  /*0790*/  FENCE.VIEW.ASYNC.S ;  /* 0x00000000000073c6 */ /* 0x000ea40000000000 */
[----:B--2---:R2:W3:Y:S08]  /*07a0*/  SYNCS.EXCH.64 URZ, [UR7+0x30], UR12 ;  /* 0x0000300c07ff75b2 */ /* 0x0044f00008000100 */
[----:B------:R2:W1:Y:S01]  /*07b0*/  SYNCS.EXCH.64 URZ, [UR7+0x50], UR4 ;  /* 0x0000500407ff75b2 */ /* 0x0004620008000100 */
[----:B------:R2:W1:Y:S01]  /*07c0*/  SYNCS.EXCH.64 URZ, [UR7+0x38], UR12 ;  /* 0x0000380c07ff75b2 */ /* 0x0004620008000100 */
[----:B------:R2:W1:Y:S01]  /*07d0*/  SYNCS.EXCH.64 URZ, [UR7+0x58], UR4 ;  /* 0x0000580407ff75b2 */ /* 0x0004620008000100 */
[----:B------:R2:W1:Y:S01]  /*07e0*/  SYNCS.EXCH.64 URZ, [UR7+0x40], UR12 ;  /* 0x0000400c07ff75b2 */ /* 0x0004620008000100 */
[----:B------:R2:W1:Y:S01]  /*07f0*/  SYNCS.EXCH.64 URZ, [UR7+0x60], UR4 ;  /* 0x0000600407ff75b2 */ /* 0x0004620008000100 */
[----:B------:R2:W1:Y:S01]  /*0800*/  SYNCS.EXCH.64 URZ, [UR7+0x48], UR12 ;  /* 0x0000480c07ff75b2 */ /* 0x0004620008000100 */
[----:B------:R2:W1:Y:S01]  /*0810*/  SYNCS.EXCH.64 URZ, [UR7+0x68], UR4 ;  /* 0x0000680407ff75b2 */ /* 0x0004620008000100 */
[----:B------:R-:W-:Y:S01]  /*0820*/  NOP ;  /* 0x0000000000007918 */ /* 0x000fe20000000000 */
.L_x_10:
[----:B------:R-:W4:Y:S01]  /*0830*/  SHFL.IDX PT, R0, R66, RZ, 0x1f ;  /* 0x00001fff42007589 */ /* 0x000f2200000e0000 */
[----:B------:R-:W-:Y:S01]  /*0840*/  NOP ;  /* 0x0000000000007918 */ /* 0x000fe20000000000 */
[----:B----4-:R-:W-:-:S13]  /*0850*/  ISETP.NE.AND P0, PT, R0, 0x3, PT ;  /* 0x000000030000780c */ /* 0x010fda0003f05270 */
[----:B------:R-:W-:Y:S05]  /*0860*/  @P0 BRA `(.L_x_11) ;  /* 0x00000000002c0947 */ /* 0x000fea0003800000 */
[----:B--23--:R-:W-:Y:S01]  /*0870*/  UMOV UR5, 0x400 ;  /* 0x0000040000057882 */ /* 0x00cfe20000000000 */
[----:B------:R-:W-:Y:S01]  /*0880*/  UMOV UR4, 0x20 ;  /* 0x0000002000047882 */ /* 0x000fe20000000000 */
[----:B------:R-:W-:Y:S02]  /*0890*/  ULEA UR5, UR37, UR5, 0x18 ;  /* 0x0000000525057291 */ /* 0x000fe4000f8ec0ff */
[----:B------:R-:W-:-:S04]  /*08a0*/  UIADD3 UR12, UPT, UPT, -UR4, 0x100000, URZ ;  /* 0x00100000040c7890 */ /* 0x000fc8000fffe1ff */
[----:B------:R-:W-:Y:S02]  /*08b0*/  USHF.L.U32 UR13, UR12, 0xb, URZ ;  /* 0x0000000b0c0d7899 */ /* 0x000fe400080006ff */
[----:B------:R-:W-:Y:S01]  /*08c0*/  USHF.L.U32 UR12, UR12, 0x1, URZ ;  /* 0x000000010c0c7899 */ /* 0x000fe200080006ff */
[----:B------:R-:W-:Y:S01]  /*08d0*/  ELECT P0, URZ, PT ;  /* 0x0000000000ff782f */ /* 0x000fe20003800000 */
[----:B------:R-:W2:Y:S10]  /*08e0*/  FENCE.VIEW.ASYNC.S ;  /* 0x00000000000073c6 */ /* 0x000eb40000000000 */
[----:B--2---:R4:W2:Y:S01]  /*08f0*/  SYNCS.EXCH.64 URZ, [UR5+0x70], UR12 ;  /* 0x0000700c05ff75b2 */ /* 0x0048a20008000100 */
[----:B------:R4:W3:Y:S02]  /*0900*/  SYNCS.EXCH.64 URZ, [UR5+0x78], UR12 ;  /* 0x0000780c05ff75b2 */ /* 0x0008e40008000100 */
[----:B----4-:R-:W-:Y:S01]  /*0910*/  NOP ;  /* 0x0000000000007918 */ /* 0x010fe20000000000 */
.L_x_11:
[----:B------:R-:W4:Y:S01]  /*0920*/  SHFL.IDX PT, R0, R66, RZ, 0x1f ;  /* 0x00001fff42007589 */ /* 0x000f2200000e0000 */
[----:B------:R-:W-:Y:S01]  /*0930*/  NOP ;  /* 0x0000000000007918 */ /* 0x000fe20000000000 */
[----:B----4-:R-:W-:-:S13]  /*0940*/  ISETP.NE.AND P0, PT, R0, 0x4, PT ;  /* 0x000000040000780c */ /* 0x010fda0003f05270 */
[----:B------:R-:W-:Y:S05]  /*0950*/  @P0 BRA `(.L_x_12) ;  /* 0x0000000000480947 */ /* 0x000fea0003800000 */
[----:B--23--:R-:W-:Y:S01]  /*0960*/  UMOV UR7, 0x3a0 ;  /* 0x000003a000077882 */ /* 0x00cfe20000000000 */
[----:B------:R-:W-:Y:S01]  /*0970*/  UMOV UR5, 0x400 ;  /* 0x0000040000057882 */ /* 0x000fe20000000000 */
[----:B------:R-:W-:Y:S01]  /*0980*/  USEL UR7, UR7, 0x320, UP5 ;  /* 0x0000032007077887 */ /* 0x000fe2000a800000 */
        /* <DEDUP_REMOVED lines=10> */
[----:B--2---:R4:W2:Y:S08]  /*0a30*/  SYNCS.EXCH.64 URZ, [UR5+0x80], UR12 ;  /* 0x0000800c05ff75b2 */ /* 0x0048b00008000100 */
[----:B------:R4:W3:Y:S01]  /*0a40*/  SYNCS.EXCH.64 URZ, [UR5+0x90], UR14 ;  /* 0x0000900e05ff75b2 */ /* 0x0008e20008000100 */
[----:B------:R4:W1:Y:S01]  /*0a50*/  SYNCS.EXCH.64 URZ, [UR5+0x88], UR12 ;  /* 0x0000880c05ff75b2 */ /* 0x0008620008000100 */
[----:B------:R4:W1:Y:S02]  /*0a60*/  SYNCS.EXCH.64 URZ, [UR5+0x98], UR14 ;  /* 0x0000980e05ff75b2 */ /* 0x0008640008000100 */
[----:B----4-:R-:W-:Y:S01]  /*0a70*/  NOP ;  /* 0x0000000000007918 */ /* 0x010fe20000000000 */
.L_x_12:
[----:B------:R-:W4:Y:S01]  /*0a80*/  SHFL.IDX PT, R0, R66, RZ, 0x1f ;  /* 0x00001fff42007589 */ /* 0x000f2200000e0000 */
[----:B------:R-:W-:Y:S01]  /*0a90*/  NOP ;  /* 0x0000000000007918 */ /* 0x000fe20000000000 */
[----:B----4-:R-:W-:-:S13]  /*0aa0*/  ISETP.NE.AND P0, PT, R0, 0x5, PT ;  /* 0x000000050000780c */ /* 0x010fda0003f05270 */
[----:B------:R-:W-:Y:S05]  /*0ab0*/  @P0 BRA `(.L_x_13) ;  /* 0x0000000000540947 */ /* 0x000fea0003800000 */
[----:B--23--:R-:W-:Y:S01]  /*0ac0*/  UMOV UR7, 0x400 ;  /* 0x0000040000077882 */ /* 0x00cfe20000000000 */
        /* <DEDUP_REMOVED lines=14> */
[----:B------:R4:W1:Y:S01]  /*0bb0*/  SYNCS.EXCH.64 URZ, [UR7+0xc8], UR4 ;  /* 0x0000c80407ff75b2 */ /* 0x0008620008000100 */
[----:B------:R4:W1:Y:S01]  /*0bc0*/  SYNCS.EXCH.64 URZ, [UR7+0xb0], UR12 ;  /* 0x0000b00c07ff75b2 */ /* 0x0008620008000100 */
[----:B------:R4:W1:Y:S01]  /*0bd0*/  SYNCS.EXCH.64 URZ, [UR7+0xd0], UR4 ;  /* 0x0000d00407ff75b2 */ /* 0x0008620008000100 */
[----:B------:R4:W1:Y:S01]  /*0be0*/  SYNCS.EXCH.64 URZ, [UR7+0xb8], UR12 ;  /* 0x0000b80c07ff75b2 */ /* 0x0008620008000100 */
[----:B------:R4:W1:Y:S02]  /*0bf0*/  SYNCS.EXCH.64 URZ, [UR7+0xd8], UR4 ;  /* 0x0000d80407ff75b2 */ /* 0x0008640008000100 */
[----:B----4-:R-:W-:Y:S01]  /*0c00*/  NOP ;  /* 0x0000000000007918 */ /* 0x010fe20000000000 */
.L_x_13:
[----:B------:R-:W4:Y:S01]  /*0c10*/  SHFL.IDX PT, R0, R66, RZ, 0x1f ;  /* 0x00001fff42007589 */ /* 0x000f2200000e0000 */
[----:B------:R-:W-:Y:S01]  /*0c20*/  ISETP.NE.OR P1, PT, RZ, UR10, !P1 ;  /* 0x0000000aff007c0c */ /* 0x000fe2000cf25670 */
        /* <DEDUP_REMOVED lines=12> */
[----:B------:R4:W3:Y:S01]  /*0cf0*/  SYNCS.EXCH.64 URZ, [UR5+0xf0], UR12 ;  /* 0x0000f00c05ff75b2 */ /* 0x0008e20008000100 */
[----:B------:R4:W1:Y:S01]  /*0d00*/  SYNCS.EXCH.64 URZ, [UR5+0xe8], UR12 ;  /* 0x0000e80c05ff75b2 */ /* 0x0008620008000100 */
[----:B------:R4:W1:Y:S02]  /*0d10*/  SYNCS.EXCH.64 URZ, [UR5+0xf8], UR12 ;  /* 0x0000f80c05ff75b2 */ /* 0x0008640008000100 */
[----:B----4-:R-:W-:Y:S01]  /*0d20*/  NOP ;  /* 0x0000000000007918 */ /* 0x010fe20000000000 */
.L_x_14:
[----:B------:R-:W-:Y:S01]  /*0d30*/  VOTEU.ALL UP0, P1 ;  /* 0x0000000000ff7886 */ /* 0x000fe20000800000 */
[----:B--23--:R-:W-:Y:S01]  /*0d40*/  UMOV UR12, 0x20 ;  /* 0x00000020000c7882 */ /* 0x00cfe20000000000 */
[----:B------:R-:W2:Y:S01]  /*0d50*/  LDCU UR5, c[0x0][0x36c] ;  /* 0x00006d80ff0577ac */ /* 0x000ea20008000800 */
[----:B------:R-:W-:Y:S01]  /*0d60*/  NOP ;  /* 0x0000000000007918 */ /* 0x000fe20000000000 */
[----:B------:R-:W-:Y:S01]  /*0d70*/  LOP3.LUT R10, R72, 0x1f, RZ, 0xc0, !PT ;  /* 0x0000001f480a7812 */ /* 0x000fe200078ec0ff */
[----:B------:R-:W-:Y:S01]  /*0d80*/  @!UP0 UMOV UR4, 0x400 ;  /* 0x0000040000048882 */ /* 0x000fe20000000000 */
[----:B------:R-:W-:-:S04]  /*0d90*/  @!UP0 UIADD3 UR12, UPT, UPT, -UR12, 0x100000, URZ ;  /* 0x001000000c0c8890 */ /* 0x000fc8000fffe1ff */
[----:B------:R-:W-:Y:S02]  /*0da0*/  @!UP0 USHF.L.U32 UR13, UR12, 0xb, URZ ;  /* 0x0000000b0c0d8899 */ /* 0x000fe400080006ff */
[----:B------:R-:W-:Y:S02]  /*0db0*/  @!UP0 USHF.L.U32 UR12, UR12, 0x1, URZ ;  /* 0x000000010c0c8899 */ /* 0x000fe400080006ff */
[----:B------:R-:W-:Y:S01]  /*0dc0*/  @!UP0 ULEA UR4, UR37, UR4, 0x18 ;  /* 0x0000000425048291 */ /* 0x000fe2000f8ec0ff */
[----:B------:R-:W-:Y:S01]  /*0dd0*/  VOTEU.ALL UP0, P1 ;  /* 0x0000000000ff7886 */ /* 0x000fe20000800000 */
[----:B------:R-:W-:Y:S02]  /*0de0*/  UISETP.NE.AND UP4, UPT, UR10, URZ, UPT ;  /* 0x000000ff0a00728c */ /* 0x000fe4000bf85270 */
[----:B--2---:R-:W-:Y:S01]  /*0df0*/  UISETP.EQ.U32.AND UP2, UPT, UR5, 0x1, UPT ;  /* 0x000000010500788c */ /* 0x004fe2000bf42070 */
[----:B------:R-:W2:Y:S07]  /*0e00*/  FENCE.VIEW.ASYNC.S ;  /* 0x00000000000073c6 */ /* 0x000eae0000000000 */
[----:B--2---:R2:W3:Y:S01]  /*0e10*/  @!UP0 SYNCS.EXCH.64 URZ, [UR4+0x100], UR12 ;  /* 0x0001000c04ff85b2 */ /* 0x0044e20008000100 */
[----:B------:R-:W-:Y:S05]  /*0e20*/  BRA.U !UP2, `(.L_x_15) ;  /* 0x000000010a087547 */ /* 0x000fea000b800000 */
[----:B-1-3--:R-:W-:Y:S01]  /*0e30*/  UCGABAR_ARV ;  /* 0x00000000000079c7 */ /* 0x00afe20008000000 */
[----:B------:R-:W-:Y:S05]  /*0e40*/  BRA `(.L_x_16) ;  /* 0x0000000000047947 */ /* 0x000fea0003800000 */
.L_x_15:
[----:B-1-3--:R-:W-:Y:S01]  /*0e50*/  NOP ;  /* 0x0000000000007918 */ /* 0x00afe20000000000 */
.L_x_16:
[----:B------:R-:W1:Y:S01]  /*0e60*/  S2R R11, SR_CTAID.X ;  /* 0x00000000000b7919 */ /* 0x000e620000002500 */
[----:B------:R-:W-:-:S05]  /*0e70*/  CS2R.32 R60, SR_CgaSize ;  /* 0x00000000003c7805 */ /* 0x000fca0000008a00 */
[----:B------:R-:W-:-:S05]  /*0e80*/  IMAD R60, R60, -0xa0, RZ ;  /* 0xffffff603c3c7824 */ /* 0x000fca00078e02ff */
[----:B------:R-:W-:-:S14]  /*0e90*/  R2UR UR5, R60 ;  /* 0x000000003c0572ca */ /* 0x000fdc00000e0000 */
[----:B------:R-:W3:Y:S01]  /*0ea0*/  LDCU UR5, c[0x0][UR5+0x2b0] ;  /* 0x00005600050577ac */ /* 0x000ee20008000800 */
[----:B------:R-:W-:-:S05]  /*0eb0*/  CS2R.32 R0, SR_CgaSize ;  /* 0x0000000000007805 */ /* 0x000fca0000008a00 */
[----:B------:R-:W-:-:S06]  /*0ec0*/  IMAD R0, R0, -0xa0, RZ ;  /* 0xffffff6000007824 */ /* 0x000fcc00078e02ff */
[----:B------:R-:W4:Y:S01]  /*0ed0*/  LDC R0, c[0x0][R0+0x2a0] ;  /* 0x0000a80000007b82 */ /* 0x000f220000000800 */
[----:B------:R-:W-:Y:S01]  /*0ee0*/  PRMT R8, RZ, 0x7610, R8 ;  /* 0x00007610ff087816 */ /* 0x000fe20000000008 */
[----:B------:R-:W3:Y:S01]  /*0ef0*/  S2R R20, SR_CTAID.Y ;  /* 0x0000000000147919 */ /* 0x000ee20000002600 */
[----:B------:R-:W-:-:S05]  /*0f00*/  CS2R.32 R60, SR_CgaSize ;  /* 0x00000000003c7805 */ /* 0x000fca0000008a00 */
[----:B------:R-:W-:-:S05]  /*0f10*/  IMAD R60, R60, -0xa0, RZ ;  /* 0xffffff603c3c7824 */ /* 0x000fca00078e02ff */
[----:B--2---:R-:W-:-:S14]  /*0f20*/  R2UR UR4, R60 ;  /* 0x000000003c0472ca */ /* 0x004fdc00000e0000 */
[----:B------:R-:W2:Y:S01]  /*0f30*/  LDCU UR4, c[0x0][UR4+0x2b4] ;  /* 0x00005680040477ac */ /* 0x000ea20008000800 */
[----:B------:R-:W1:Y:S01]  /*0f40*/  LDCU UR11, c[0x0][0xb30] ;  /* 0x00016600ff0b77ac */ /* 0x000e620008000800 */
[----:B------:R-:W3:Y:S01]  /*0f50*/  LDC R9, c[0x0][0xb24] ;  /* 0x0002c900ff097b82 */ /* 0x000ee20000000800 */
[----:B------:R-:W-:Y:S02]  /*0f60*/  UISETP.GT.U32.AND UP0, UPT, UR9, 0xffff, UPT ;  /* 0x0000ffff0900788c */ /* 0x000fe4000bf04070 */
[----:B------:R-:W-:Y:S02]  /*0f70*/  USHF.L.U32 UR7, UR37, 0xa, URZ ;  /* 0x0000000a25077899 */ /* 0x000fe400080006ff */
[----:B------:R-:W-:Y:S01]  /*0f80*/  USEL UR12, UR9, 0xffff, !UP0 ;  /* 0x0000ffff090c7887 */ /* 0x000fe2000c000000 */
[----:B------:R-:W-:-:S05]  /*0f90*/  CS2R.32 R58, SR_CgaSize ;  /* 0x00000000003a7805 */ /* 0x000fca0000008a00 */
[----:B------:R-:W-:-:S06]  /*0fa0*/  IMAD R58, R58, -0xa0, RZ ;  /* 0xffffff603a3a7824 */ /* 0x000fcc00078e02ff */
[----:B------:R-:W4:Y:S01]  /*0fb0*/  LDC R58, c[0x0][R58+0x2a4] ;  /* 0x0000a9003a3a7b82 */ /* 0x000f220000000800 */
[----:B------:R-:W-:Y:S02]  /*0fc0*/  ULOP3.LUT UR7, UR7, 0x800, URZ, 0xc0, !UPT ;  /* 0x0000080007077892 */ /* 0x000fe4000f8ec0ff */
[----:B------:R-:W-:Y:S02]  /*0fd0*/  ULOP3.LUT UR12, UR12, 0xffff, URZ, 0xc0, !UPT ;  /* 0x0000ffff0c0c7892 */ /* 0x000fe4000f8ec0ff */
[----:B------:R-:W-:-:S03]  /*0fe0*/  UISETP.NE.AND UP3, UPT, UR10, 0x2, UPT ;  /* 0x000000020a00788c */ /* 0x000fc6000bf65270 */
[----:B------:R-:W4:Y:S01]  /*0ff0*/  LDC R26, c[0x0][0xb24] ;  /* 0x0002c900ff1a7b82 */ /* 0x000f220000000800 */
[----:B-1----:R-:W-:Y:S01]  /*1000*/  UISETP.NE.AND UP0, UPT, UR11, 0x1, UPT ;  /* 0x000000010b00788c */ /* 0x002fe2000bf05270 */
[----:B------:R-:W-:Y:S01]  /*1010*/  I2FP.F32.U32 R60, R11 ;  /* 0x0000000b003c7245 */ /* 0x000fe20000201000 */
[----:B------:R-:W-:-:S05]  /*1020*/  IMAD.MOV.U32 R21, RZ, RZ, R11 ;  /* 0x000000ffff157224 */ /* 0x000fca00078e000b */
[----:B------:R-:W1:Y:S01]  /*1030*/  S2UR UR36, SR_CTAID.Z ;  /* 0x00000000002479c3 */ /* 0x000e620000002700 */
[----:B---3--:R-:W-:Y:S02]  /*1040*/  ISETP.GE.AND P0, PT, R9, 0x1, PT ;  /* 0x000000010900780c */ /* 0x008fe40003f06270 */
[----:B------:R-:W-:Y:S01]  /*1050*/  I2FP.F32.U32 R3, R20 ;  /* 0x0000001400037245 */ /* 0x000fe20000201000 */
[----:B------:R-:W-:Y:S01]  /*1060*/  FMUL R60, R60, UR5 ;  /* 0x000000053c3c7c20 */ /* 0x000fe20008400000 */
[----:B------:R-:W-:-:S03]  /*1070*/  USHF.R.U32.HI UR5, URZ, 0x6, UR7 ;  /* 0x00000006ff057899 */ /* 0x000fc60008011607 */
[----:B--2---:R-:W-:Y:S01]  /*1080*/  FMUL R3, R3, UR4 ;  /* 0x0000000403037c20 */ /* 0x004fe20008400000 */
[----:B------:R-:W-:Y:S01]  /*1090*/  UMOV UR4, 0x5 ;  /* 0x0000000500047882 */ /* 0x000fe20000000000 */
[----:B------:R-:W2:Y:S01]  /*10a0*/  F2I.U32.TRUNC.NTZ R60, R60 ;  /* 0x0000003c003c7305 */ /* 0x000ea2000020f000 */
[----:B------:R-:W-:-:S07]  /*10b0*/  USHF.L.U32 UR4, UR4, UR12, URZ ;  /* 0x0000000c04047299 */ /* 0x000fce00080006ff */
[----:B------:R-:W3:Y:S01]  /*10c0*/  F2I.U32.TRUNC.NTZ R3, R3 ;  /* 0x0000000300037305 */ /* 0x000ee2000020f000 */
[----:B--2---:R-:W-:-:S04]  /*10d0*/  IMAD.MOV R60, RZ, RZ, -R60 ;  /* 0x000000ffff3c7224 */ /* 0x004fc800078e0a3c */
[----:B----4-:R-:W-:Y:S01]  /*10e0*/  IMAD R60, R0, R60, R11 ;  /* 0x0000003c003c7224 */ /* 0x010fe200078e020b */
[----:B------:R-:W-:Y:S02]  /*10f0*/  PRMT R0, RZ, 0x7610, R0 ;  /* 0x00007610ff007816 */ /* 0x000fe40000000000 */
[----:B---3--:R-:W-:-:S05]  /*1100*/  IADD3 R3, PT, PT, -R3, RZ, RZ ;  /* 0x000000ff03037210 */ /* 0x008fca0007ffe1ff */
[----:B------:R-:W-:Y:S01]  /*1110*/  IMAD R58, R58, R3, R20 ;  /* 0x000000033a3a7224 */ /* 0x000fe200078e0214 */
[----:B-1----:R-:W-:Y:S06]  /*1120*/  BRA.U UP4, `(.L_x_17) ;  /* 0x0000000104387547 */ /* 0x002fec000b800000 */
[----:B------:R-:W-:Y:S02]  /*1130*/  ISETP.NE.AND P1, PT, R58, RZ, PT ;  /* 0x000000ff3a00720c */ /* 0x000fe40003f25270 */
[C---:B------:R-:W-:Y:S02]  /*1140*/  LOP3.LUT R0, R60.reuse, 0x2, RZ, 0x3c, !PT ;  /* 0x000000023c007812 */ /* 0x040fe400078e3cff */
[----:B------:R-:W-:Y:S02]  /*1150*/  ISETP.GT.U32.AND P2, PT, R60, 0x1, P1 ;  /* 0x000000013c00780c */ /* 0x000fe40000f44070 */
[----:B------:R-:W-:Y:S01]  /*1160*/  ISETP.GT.U32.AND P1, PT, R0, 0x1, P1 ;  /* 0x000000010000780c */ /* 0x000fe20000f24070 */
[----:B------:R-:W-:Y:S01]  /*1170*/  IMAD.MOV.U32 R0, RZ, RZ, 0x3 ;  /* 0x00000003ff007424 */ /* 0x000fe200078e00ff */
[----:B------:R-:W-:Y:S02]  /*1180*/  SEL R4, RZ, 0x1, P2 ;  /* 0x00000001ff047807 */ /* 0x000fe40001000000 */
[----:B------:R-:W-:-:S02]  /*1190*/  SEL R2, RZ, 0x4, P1 ;  /* 0x00000004ff027807 */ /* 0x000fc40000800000 */
[----:B------:R-:W-:Y:S02]  /*11a0*/  SEL R5, RZ, 0x2, P2 ;  /* 0x00000002ff057807 */ /* 0x000fe40001000000 */
[----:B------:R-:W-:Y:S02]  /*11b0*/  LOP3.LUT R3, R60, 0xfffffffe, RZ, 0xc0, !PT ;  /* 0xfffffffe3c037812 */ /* 0x000fe400078ec0ff */
[----:B------:R-:W-:Y:S02]  /*11c0*/  IADD3 R5, PT, PT, R2, R5, R4 ;  /* 0x0000000502057210 */ /* 0x000fe40007ffe004 */
[----:B------:R-:W-:Y:S02]  /*11d0*/  SEL R2, RZ, 0x8, P1 ;  /* 0x00000008ff027807 */ /* 0x000fe40000800000 */
[----:B------:R-:W-:-:S03]  /*11e0*/  SHF.L.U32 R0, R0, R3, RZ ;  /* 0x0000000300007219 */ /* 0x000fc600000006ff */
[----:B------:R-:W-:-:S05]  /*11f0*/  IMAD.IADD R2, R5, 0x1, R2 ;  /* 0x0000000105027824 */ /* 0x000fca00078e0202 */
[----:B------:R-:W-:Y:S02]  /*1200*/  PRMT R8, R2, 0x7610, R8 ;  /* 0x0000761002087816 */ /* 0x000fe40000000008 */
.L_x_17:
[----:B------:R-:W-:Y:S05]  /*1210*/  @!P0 BRA `(.L_x_18) ;  /* 0x0000000000b88947 */ /* 0x000fea0003800000 */
[----:B------:R-:W1:Y:S01]  /*1220*/  LDC.64 R4, c[0x0][0xb18] ;  /* 0x0002c600ff047b82 */ /* 0x000e620000000a00 */
[----:B------:R-:W-:-:S07]  /*1230*/  ISETP.NE.AND P0, PT, R9, 0x1, PT ;  /* 0x000000010900780c */ /* 0x000fce0003f05270 */
[----:B------:R-:W2:Y:S08]  /*1240*/  LDC R14, c[0x0][0xb0c] ;  /* 0x0002c300ff0e7b82 */ /* 0x000eb00000000800 */
[----:B------:R-:W3:Y:S08]  /*1250*/  LDC R13, c[0x0][0x370] ;  /* 0x0000dc00ff0d7b82 */ /* 0x000ef00000000800 */
[----:B------:R-:W4:Y:S01]  /*1260*/  LDC R16, c[0x0][0x374] ;  /* 0x0000dd00ff107b82 */ /* 0x000f220000000800 */
[----:B-1----:R-:W-:-:S07]  /*1270*/  ISETP.NE.AND P1, PT, R4, 0x1, PT ;  /* 0x000000010400780c */ /* 0x002fce0003f25270 */
[----:B------:R-:W3:Y:S01]  /*1280*/  LDC.64 R6, c[0x0][0xb10] ;  /* 0x0002c400ff067b82 */ /* 0x000ee20000000a00 */
[----:B--2---:R-:W-:-:S07]  /*1290*/  ISETP.NE.AND P2, PT, R14, 0x1, PT ;  /* 0x000000010e00780c */ /* 0x004fce0003f45270 */
[----:B------:R-:W1:Y:S08]  /*12a0*/  LDC R12, c[0x0][0xb20] ;  /* 0x0002c800ff0c7b82 */ /* 0x000e700000000800 */
[----:B------:R-:W2:Y:S01]  /*12b0*/  LDC.64 R2, c[0x0][0xb28] ;  /* 0x0002ca00ff027b82 */ /* 0x000ea20000000a00 */
[----:B----4-:R-:W-:-:S04]  /*12c0*/  IMAD.HI.U32 R15, R16, R5, RZ ;  /* 0x00000005100f7227 */ /* 0x010fc800078e00ff */
[----:B------:R-:W-:-:S04]  /*12d0*/  IMAD.HI.U32 R5, R20, R5, RZ ;  /* 0x0000000514057227 */ /* 0x000fc800078e00ff */
[----:B---3--:R-:W-:-:S04]  /*12e0*/  IMAD.HI.U32 R18, R13, R6, RZ ;  /* 0x000000060d127227 */ /* 0x008fc800078e00ff */
[C---:B------:R-:W-:Y:S01]  /*12f0*/  IMAD.HI.U32 R22, R11.reuse, R6, RZ ;  /* 0x000000060b167227 */ /* 0x040fe200078e00ff */
[-C--:B------:R-:W-:Y:S02]  /*1300*/  @P2 SHF.R.U32.HI R13, RZ, R7.reuse, R18 ;  /* 0x00000007ff0d2219 */ /* 0x080fe40000011612 */
[-C--:B-1----:R-:W-:Y:S02]  /*1310*/  @P1 SHF.R.U32.HI R16, RZ, R12.reuse, R15 ;  /* 0x0000000cff101219 */ /* 0x082fe4000001160f */
[----:B------:R-:W-:Y:S02]  /*1320*/  SHF.R.U32.HI R5, RZ, R12, R5 ;  /* 0x0000000cff057219 */ /* 0x000fe40000011605 */
[----:B------:R-:W-:Y:S02]  /*1330*/  SHF.R.U32.HI R22, RZ, R7, R22 ;  /* 0x00000007ff167219 */ /* 0x000fe40000011616 */
[----:B------:R-:W-:Y:S01]  /*1340*/  SEL R5, R20, R5, !P1 ;  /* 0x0000000514057207 */ /* 0x000fe20004800000 */
[----:B--2---:R-:W-:Y:S01]  /*1350*/  IMAD.HI.U32 R18, R16, R2, RZ ;  /* 0x0000000210127227 */ /* 0x004fe200078e00ff */
[----:B------:R-:W-:-:S02]  /*1360*/  SEL R21, R11, R22, !P2 ;  /* 0x000000160b157207 */ /* 0x000fc40005000000 */
[----:B------:R-:W-:Y:S01]  /*1370*/  IADD3 R7, PT, PT, -R5, RZ, RZ ;  /* 0x000000ff05077210 */ /* 0x000fe20007ffe1ff */
[----:B------:R-:W-:Y:S01]  /*1380*/  IMAD.HI.U32 R6, R13, R2, RZ ;  /* 0x000000020d067227 */ /* 0x000fe200078e00ff */
[----:B------:R-:W-:-:S03]  /*1390*/  @P0 SHF.R.U32.HI R16, RZ, R3, R18 ;  /* 0x00000003ff100219 */ /* 0x000fc60000011612 */
[----:B------:R-:W-:Y:S01]  /*13a0*/  IMAD R7, R4, R7, R20 ;  /* 0x0000000704077224 */ /* 0x000fe200078e0214 */
[----:B------:R-:W-:Y:S01]  /*13b0*/  @P0 SHF.R.U32.HI R13, RZ, R3, R6 ;  /* 0x00000003ff0d0219 */ /* 0x000fe20000011606 */
[----:B------:R-:W-:-:S04]  /*13c0*/  IMAD R16, R16, R9, RZ ;  /* 0x0000000910107224 */ /* 0x000fc800078e02ff */
[----:B------:R-:W-:Y:S01]  /*13d0*/  IMAD R6, R13, R9, RZ ;  /* 0x000000090d067224 */ /* 0x000fe200078e02ff */
[----:B------:R-:W-:-:S04]  /*13e0*/  ISETP.GE.AND P1, PT, R5, R16, PT ;  /* 0x000000100500720c */ /* 0x000fc80003f26270 */
[----:B------:R-:W-:Y:S01]  /*13f0*/  ISETP.GE.OR P1, PT, R21, R6, P1 ;  /* 0x000000061500720c */ /* 0x000fe20000f26670 */
[----:B------:R-:W-:-:S05]  /*1400*/  IMAD.HI.U32 R6, R5, R2, RZ ;  /* 0x0000000205067227 */ /* 0x000fca00078e00ff */
[----:B------:R-:W-:-:S04]  /*1410*/  SHF.R.U32.HI R6, RZ, R3, R6 ;  /* 0x00000003ff067219 */ /* 0x000fc80000011606 */
[----:B------:R-:W-:-:S03]  /*1420*/  SEL R6, R5, R6, !P0 ;  /* 0x0000000605067207 */ /* 0x000fc60004000000 */
[----:B------:R-:W-:Y:S01]  /*1430*/  @!P1 IMAD.HI.U32 R12, R21, R2, RZ ;  /* 0x00000002150c9227 */ /* 0x000fe200078e00ff */
[----:B------:R-:W-:-:S04]  /*1440*/  IADD3 R2, PT, PT, -R6, RZ, RZ ;  /* 0x000000ff06027210 */ /* 0x000fc80007ffe1ff */
[----:B------:R-:W-:Y:S01]  /*1450*/  @!P1 SHF.R.U32.HI R12, RZ, R3, R12 ;  /* 0x00000003ff0c9219 */ /* 0x000fe2000001160c */
[----:B------:R-:W-:-:S03]  /*1460*/  IMAD R2, R9, R2, R5 ;  /* 0x0000000209027224 */ /* 0x000fc600078e0205 */
[----:B------:R-:W-:-:S05]  /*1470*/  @!P1 SEL R3, R21, R12, !P0 ;  /* 0x0000000c15039207 */ /* 0x000fca0004000000 */
[--C-:B------:R-:W-:Y:S02]  /*1480*/  @!P1 IMAD.IADD R6, R6, 0x1, -R3.reuse ;  /* 0x0000000106069824 */ /* 0x100fe400078e0a03 */
[----:B------:R-:W-:Y:S01]  /*1490*/  @!P1 IMAD R3, R2, R13, R3 ;  /* 0x0000000d02039224 */ /* 0x000fe200078e0203 */
[----:B------:R-:W-:Y:S01]  /*14a0*/  IADD3 R2, PT, PT, -R21, RZ, RZ ;  /* 0x000000ff15027210 */ /* 0x000fe20007ffe1ff */
[----:B------:R-:W-:Y:S02]  /*14b0*/  @!P1 IMAD R5, R6, R9, R21 ;  /* 0x0000000906059224 */ /* 0x000fe400078e0215 */
[----:B------:R-:W-:Y:S02]  /*14c0*/  @!P1 IMAD.MOV.U32 R21, RZ, RZ, R3 ;  /* 0x000000ffff159224 */ /* 0x000fe400078e0003 */
[----:B------:R-:W-:Y:S02]  /*14d0*/  IMAD R2, R14, R2, R11 ;  /* 0x000000020e027224 */ /* 0x000fe400078e020b */
[----:B------:R-:W-:-:S02]  /*14e0*/  IMAD R20, R5, R4, R7 ;  /* 0x0000000405147224 */ /* 0x000fc400078e0207 */
[----:B------:R-:W-:Y:S02]  /*14f0*/  IMAD R21, R21, R14, R2 ;  /* 0x0000000e15157224 */ /* 0x000fe400078e0202 */
.L_x_18:
[----:B------:R-:W-:Y:S05]  /*1500*/  BRA.U UP0, `(.L_x_19) ;  /* 0x0000000100407547 */ /* 0x000fea000b800000 */
[----:B------:R-:W1:Y:S08]  /*1510*/  LDC.64 R4, c[0x0][0xb10] ;  /* 0x0002c400ff047b82 */ /* 0x000e700000000a00 */
[----:B------:R-:W2:Y:S08]  /*1520*/  LDC.64 R2, c[0x0][0xb18] ;  /* 0x0002c600ff027b82 */ /* 0x000eb00000000a00 */
[----:B------:R-:W3:Y:S08]  /*1530*/  LDC R6, c[0x0][0xb20] ;  /* 0x0002c800ff067b82 */ /* 0x000ef00000000800 */
[----:B------:R-:W4:Y:S01]  /*1540*/  LDC R12, c[0x0][0xb0c] ;  /* 0x0002c300ff0c7b82 */ /* 0x000f220000000800 */
[----:B-1----:R-:W-:-:S05]  /*1550*/  IMAD.HI.U32 R4, R21, R4, RZ ;  /* 0x0000000415047227 */ /* 0x002fca00078e00ff */
[----:B------:R-:W-:Y:S01]  /*1560*/  SHF.R.U32.HI R4, RZ, R5, R4 ;  /* 0x00000005ff047219 */ /* 0x000fe20000011604 */
[----:B--2---:R-:W-:Y:S01]  /*1570*/  IMAD.HI.U32 R3, R20, R3, RZ ;  /* 0x0000000314037227 */ /* 0x004fe200078e00ff */
[----:B------:R-:W-:-:S04]  /*1580*/  ISETP.NE.AND P0, PT, R2, 0x1, PT ;  /* 0x000000010200780c */ /* 0x000fc80003f05270 */
[----:B---3--:R-:W-:-:S04]  /*1590*/  SHF.R.U32.HI R3, RZ, R6, R3 ;  /* 0x00000006ff037219 */ /* 0x008fc80000011603 */
[----:B------:R-:W-:Y:S02]  /*15a0*/  SEL R3, R20, R3, !P0 ;  /* 0x0000000314037207 */ /* 0x000fe40004000000 */
[----:B----4-:R-:W-:-:S04]  /*15b0*/  ISETP.NE.AND P1, PT, R12, 0x1, PT ;  /* 0x000000010c00780c */ /* 0x010fc80003f25270 */
[----:B------:R-:W-:-:S05]  /*15c0*/  SEL R6, R21, R4, !P1 ;  /* 0x0000000415067207 */ /* 0x000fca0004800000 */
[----:B------:R-:W-:Y:S02]  /*15d0*/  IMAD.IADD R4, R3, 0x1, -R6 ;  /* 0x0000000103047824 */ /* 0x000fe400078e0a06 */
[----:B------:R-:W-:Y:S02]  /*15e0*/  IMAD.IADD R3, R6, 0x1, -R3 ;  /* 0x0000000106037824 */ /* 0x000fe400078e0a03 */
[----:B------:R-:W-:Y:S02]  /*15f0*/  IMAD R21, R4, R12, R21 ;  /* 0x0000000c04157224 */ /* 0x000fe400078e0215 */
[----:B------:R-:W-:Y:S02]  /*1600*/  IMAD R20, R3, R2, R20 ;  /* 0x0000000203147224 */ /* 0x000fe400078e0214 */
.L_x_19:
[----:B------:R-:W-:Y:S05]  /*1610*/  BRA.U !UP2, `(.L_x_20) ;  /* 0x000000010a0c7547 */ /* 0x000fea000b800000 */
[----:B------:R-:W-:Y:S01]  /*1620*/  UCGABAR_WAIT ;  /* 0x0000000000007dc7 */ /* 0x000fe20008000000 */
[----:B------:R-:W-:Y:S01]  /*1630*/  CCTL.IVALL ;  /* 0x00000000ff00798f */ /* 0x000fe20002000000 */
[----:B------:R-:W-:Y:S05]  /*1640*/  BRA `(.L_x_21) ;  /* 0x0000000000047947 */ /* 0x000fea0003800000 */
.L_x_20:
[----:B------:R-:W-:Y:S06]  /*1650*/  BAR.SYNC.DEFER_BLOCKING 0x0 ;  /* 0x0000000000007b1d */ /* 0x000fec0000010000 */
.L_x_21:
[----:B------:R-:W-:Y:S05]  /*1660*/  BRA.U UP3, `(.L_x_22) ;  /* 0x0000001103a07547 */ /* 0x000fea000b800000 */
[----:B------:R-:W1:Y:S01]  /*1670*/  LDCU UR13, c[0x0][0x38c] ;  /* 0x00007180ff0d77ac */ /* 0x000e620008000800 */
[----:B------:R-:W2:Y:S01]  /*1680*/  LDC R9, c[0x0][0x370] ;  /* 0x0000dc00ff097b82 */ /* 0x000ea20000000800 */
[----:B------:R-:W-:Y:S01]  /*1690*/  IMAD.SHL.U32 R16, R11, 0x40, RZ ;  /* 0x000000400b107824 */ /* 0x000fe200078e00ff */
[----:B------:R-:W-:Y:S01]  /*16a0*/  PLOP3.LUT P1, PT, PT, PT, UP5, 0x80, 0x8 ;  /* 0x000000000008781c */ /* 0x000fe20003f2f058 */
[----:B------:R-:W-:Y:S01]  /*16b0*/  HFMA2 R12, -RZ, RZ, 0, 0 ;  /* 0x00000000ff0c7431 */ /* 0x000fe200000001ff */
[----:B------:R-:W-:Y:S01]  /*16c0*/  UISETP.NE.AND UP1, UPT, UR10, URZ, UPT ;  /* 0x000000ff0a00728c */ /* 0x000fe2000bf25270 */
[----:B------:R-:W-:Y:S01]  /*16d0*/  ISETP.NE.AND P4, PT, R10, RZ, P5 ;  /* 0x000000ff0a00720c */ /* 0x000fe20002f85270 */
[----:B------:R-:W-:Y:S01]  /*16e0*/  IMAD.MOV.U32 R15, RZ, RZ, 0x1 ;  /* 0x00000001ff0f7424 */ /* 0x000fe200078e00ff */
[----:B------:R-:W-:Y:S01]  /*16f0*/  PLOP3.LUT P1, PT, P1, PT, PT, 0x8, 0x80 ;  /* 0x000000000080781c */ /* 0x000fe20000f2e170 */
[----:B------:R-:W3:Y:S01]  /*1700*/  LDC R0, c[0x0][0x374] ;  /* 0x0000dd00ff007b82 */ /* 0x000ee20000000800 */
[----:B------:R-:W-:Y:S01]  /*1710*/  IMAD.MOV.U32 R14, RZ, RZ, RZ ;  /* 0x000000ffff0e7224 */ /* 0x000fe200078e00ff */
[----:B------:R-:W-:Y:S01]  /*1720*/  MOV R8, 0x1 ;  /* 0x0000000100087802 */ /* 0x000fe20000000f00 */
[----:B------:R-:W-:Y:S01]  /*1730*/  IMAD.MOV.U32 R10, RZ, RZ, RZ ;  /* 0x000000ffff0a7224 */ /* 0x000fe200078e00ff */
[----:B------:R-:W-:Y:S01]  /*1740*/  LOP3.LUT R16, R16, 0x40, RZ, 0xc0, !PT ;  /* 0x0000004010107812 */ /* 0x000fe200078ec0ff */
[----:B------:R-:W4:Y:S01]  /*1750*/  LDCU.64 UR22, c[0x0][0x348] ;  /* 0x00006900ff1677ac */ /* 0x000f220008000a00 */
[----:B-1----:R-:W-:-:S02]  /*1760*/  UIADD3 UR8, UPT, UPT, UR13, 0x3f, URZ ;  /* 0x0000003f0d087890 */ /* 0x002fc4000fffe0ff */
[----:B------:R-:W-:Y:S02]  /*1770*/  USEL UR25, UR6, 0x2, UP1 ;  /* 0x0000000206197887 */ /* 0x000fe40008800000 */
[----:B------:R-:W-:Y:S01]  /*1780*/  USHF.R.S32.HI UR15, URZ, 0x1f, UR8 ;  /* 0x0000001fff0f7899 */ /* 0x000fe20008011408 */
[----:B------:R-:W-:-:S03]  /*1790*/  UMOV UR26, URZ ;  /* 0x000000ff001a7c82 */ /* 0x000fc60008000000 */
[----:B------:R-:W-:Y:S02]  /*17a0*/  ULEA.HI UR15, UR15, UR8, URZ, 0x6 ;  /* 0x000000080f0f7291 */ /* 0x000fe4000f8f30ff */
[----:B------:R-:W-:Y:S02]  /*17b0*/  UIADD3 UR8, UPT, UPT, UR13, -0x1, URZ ;  /* 0xffffffff0d087890 */ /* 0x000fe4000fffe0ff */
[----:B------:R-:W-:Y:S02]  /*17c0*/  USHF.R.S32.HI UR15, URZ, 0x6, UR15 ;  /* 0x00000006ff0f7899 */ /* 0x000fe4000801140f */
[----:B------:R-:W-:Y:S02]  /*17d0*/  UISETP.GE.U32.AND UP2, UPT, UR8, -0x7f, UPT ;  /* 0xffffff810800788c */ /* 0x000fe4000bf46070 */
[----:B------:R-:W-:Y:S02]  /*17e0*/  UISETP.LT.U32.AND UP0, UPT, UR15, 0x3, UPT ;  /* 0x000000030f00788c */ /* 0x000fe4000bf01070 */
[----:B------:R-:W-:-:S02]  /*17f0*/  UIADD3 UR13, UPT, UPT, UR13, 0x7e, URZ ;  /* 0x0000007e0d0d7890 */ /* 0x000fc4000fffe0ff */
[----:B------:R-:W-:-:S04]  /*1800*/  USEL UR14, UR15, 0x3, UP0 ;  /* 0x000000030f0e7887 */ /* 0x000fc80008000000 */
[----:B------:R-:W-:Y:S02]  /*1810*/  UIADD3 UR24, UPT, UPT, UR14, -0x1, URZ ;  /* 0xffffffff0e187890 */ /* 0x000fe4000fffe0ff */
[----:B------:R-:W-:Y:S02]  /*1820*/  @UP2 UIADD3 UR24, UPT, UPT, UR14, URZ, URZ ;  /* 0x000000ff0e182290 */ /* 0x000fe4000fffe0ff */
[----:B------:R-:W-:Y:S02]  /*1830*/  UIADD3 UR27, UPT, UPT, UR15, -UR14, URZ ;  /* 0x8000000e0f1b7290 */ /* 0x000fe4000fffe0ff */
[----:B------:R-:W-:Y:S02]  /*1840*/  UIADD3 UR21, UPT, UPT, UR24, 0x1, URZ ;  /* 0x0000000118157890 */ /* 0x000fe4000fffe0ff */
[----:B--2-4-:R-:W-:-:S12]  /*1850*/  UIADD3 UR24, UPT, UPT, -UR24, URZ, URZ ;  /* 0x000000ff18187290 */ /* 0x014fd8000fffe1ff */
.L_x_42:
[----:B------:R-:W-:Y:S01]  /*1860*/  UISETP.NE.AND UP0, UPT, UR37, URZ, UPT ;  /* 0x000000ff2500728c */ /* 0x000fe2000bf05270 */
[----:B------:R-:W1:Y:S08]  /*1870*/  S2UR UR37, SR_CgaCtaId ;  /* 0x00000000002579c3 */ /* 0x000e700000008800 */
[----:B------:R-:W-:Y:S05]  /*1880*/  BRA.U UP0, `(.L_x_23) ;  /* 0x0000000100347547 */ /* 0x000fea000b800000 */
[----:B------:R-:W2:Y:S01]  /*1890*/  S2R R2, SR_CgaCtaId ;  /* 0x0000000000027919 */ /* 0x000ea20000008800 */
[----:B------:R-:W-:-:S04]  /*18a0*/  MOV R3, 0x400 ;  /* 0x0000040000037802 */ /* 0x000fc80000000f00 */
[----:B--2---:R-:W-:Y:S02]  /*18b0*/  LEA R3, R2, R3, 0x18 ;  /* 0x0000000302037211 */ /* 0x004fe400078ec0ff */
[----:B------:R-:W-:-:S03]  /*18c0*/  SHF.L.U32 R2, R8, 0x1f, RZ ;  /* 0x0000001f08027819 */ /* 0x000fc600000006ff */
[----:B------:R-:W-:-:S04]  /*18d0*/  IMAD R3, R10, 0x8, R3 ;  /* 0x000000080a037824 */ /* 0x000fc800078e0203 */
[----:B------:R-:W2:Y:S02]  /*18e0*/  SYNCS.PHASECHK.TRANS64.TRYWAIT P0, [R3+URZ+0xf0], R2 ;  /* 0x0000f002030075a7 */ /* 0x000ea400080011ff */
[----:B--2---:R-:W-:Y:S05]  /*18f0*/  @!P0 BRA `(.L_x_24) ;  /* 0x0000006c00f48947 */ /* 0x004fea0003800000 */
.L_x_148:
[----:B------:R-:W-:Y:S01]  /*1900*/  VIADD R10, R10, 0x1 ;  /* 0x000000010a0a7836 */ /* 0x000fe20000000000 */
[----:B------:R2:W-:Y:S04]  /*1910*/  SYNCS.ARRIVE.TRANS64.A1T0 RZ, [R3+URZ+0xe0], RZ ;  /* 0x0000e0ff03ff79a7 */ /* 0x0005e800081000ff */
[----:B------:R-:W-:-:S04]  /*1920*/  ISETP.NE.AND P0, PT, R10, 0x2, PT ;  /* 0x000000020a00780c */ /* 0x000fc80003f05270 */
[----:B------:R-:W-:Y:S02]  /*1930*/  SEL R10, R10, RZ, P0 ;  /* 0x000000ff0a0a7207 */ /* 0x000fe40000000000 */
[----:B--2---:R-:W-:-:S04]  /*1940*/  SEL R3, RZ, 0x1, P0 ;  /* 0x00000001ff037807 */ /* 0x004fc80000000000 */
[----:B------:R-:W-:-:S07]  /*1950*/  LOP3.LUT R8, R8, R3, RZ, 0x3c, !PT ;  /* 0x0000000308087212 */ /* 0x000fce00078e3cff */
.L_x_23:
[----:B------:R-:W-:Y:S01]  /*1960*/  UMOV UR6, 0x400 ;  /* 0x0000040000067882 */ /* 0x000fe20000000000 */
[----:B------:R-:W-:Y:S01]  /*1970*/  LEA.HI R3, R21, R21, RZ, 0x1 ;  /* 0x0000001515037211 */ /* 0x000fe200078f08ff */
[----:B-1----:R-:W-:Y:S01]  /*1980*/  ULEA UR6, UR37, UR6, 0x18 ;  /* 0x0000000625067291 */ /* 0x002fe2000f8ec0ff */
[----:B------:R-:W-:Y:S01]  /*1990*/  SHF.L.U32 R2, R15, 0x1f, RZ ;  /* 0x0000001f0f027819 */ /* 0x000fe200000006ff */
[----:B------:R-:W-:Y:S01]  /*19a0*/  UISETP.GE.U32.AND UP0, UPT, UR13, 0x7f, UPT ;  /* 0x0000007f0d00788c */ /* 0x000fe2000bf06070 */
[C---:B------:R-:W-:Y:S01]  /*19b0*/  R2UR UR9, R16.reuse ;  /* 0x00000000100972ca */ /* 0x040fe200000e0000 */
[----:B------:R-:W-:Y:S01]  /*19c0*/  ULEA UR8, UR26, UR6, 0x3 ;  /* 0x000000061a087291 */ /* 0x000fe2000f8e18ff */
[----:B------:R-:W-:Y:S01]  /*19d0*/  IMAD.SHL.U32 R3, R3, 0x40, RZ ;  /* 0x0000004003037824 */ /* 0x000fe200078e00ff */
[----:B------:R-:W-:Y:S01]  /*19e0*/  R2UR UR10, R16 ;  /* 0x00000000100a72ca */ /* 0x000fe200000e0000 */
[----:B------:R-:W-:-:S03]  /*19f0*/  UMOV UR28, URZ ;  /* 0x000000ff001c7c82 */ /* 0x000fc60008000000 */
[----:B------:R-:W-:-:S03]  /*1a00*/  R2UR UR35, R3 ;  /* 0x00000000032372ca */ /* 0x000fc600000e0000 */
[----:B------:R1:W2:Y:S01]  /*1a10*/  SYNCS.PHASECHK.TRANS64.TRYWAIT P0, [UR8+0x18], R2 ;  /* 0x00001802ff0075a7 */ /* 0x0002a20008001108 */
[----:B------:R-:W-:-:S09]  /*1a20*/  R2UR UR8, R20 ;  /* 0x00000000140872ca */ /* 0x000fd200000e0000 */
[----:B------:R-:W-:-:S04]  /*1a30*/  ULOP3.LUT UR35, UR9, 0xffffff80, UR35, 0xf8, !UPT ;  /* 0xffffff8009237892 */ /* 0x000fc8000f8ef823 */
[----:B------:R-:W-:Y:S01]  /*1a40*/  ULEA UR10, UR8, UR10, 0x7 ;  /* 0x0000000a080a7291 */ /* 0x000fe2000f8e38ff */
[----:B------:R-:W-:Y:S11]  /*1a50*/  BRA.U !UP0, `(.L_x_25) ;  /* 0x0000000108cc7547 */ /* 0x000ff6000b800000 */
[----:B------:R-:W-:Y:S01]  /*1a60*/  UMOV UR16, UR24 ;  /* 0x0000001800107c82 */ /* 0x000fe20008000000 */
[----:B------:R-:W-:Y:S01]  /*1a70*/  UMOV UR20, UR26 ;  /* 0x0000001a00147c82 */ /* 0x000fe20008000000 */
[----:B------:R-:W-:Y:S01]  /*1a80*/  UMOV UR34, URZ ;  /* 0x000000ff00227c82 */ /* 0x000fe20008000000 */
[----:B------:R-:W-:-:S05]  /*1a90*/  UMOV UR11, UR5 ;  /* 0x00000005000b7c82 */ /* 0x000fca0008000000 */
.L_x_31:
[----:B------:R-:W-:Y:S01]  /*1aa0*/  ULEA UR33, UR20, UR6, 0x3 ;  /* 0x0000000614217291 */ /* 0x000fe2000f8e18ff */
[----:B------:R-:W-:Y:S01]  /*1ab0*/  @P5 MOV R3, 0x8000 ;  /* 0x0000800000035802 */ /* 0x000fe20000000f00 */
[----:B-12-4-:R-:W-:Y:S10]  /*1ac0*/  @P0 BRA `(.L_x_26) ;  /* 0x00000000000c0947 */ /* 0x016ff40003800000 */
[----:B------:R-:W-:-:S04]  /*1ad0*/  SHF.L.U32 R5, R15, 0x1f, RZ ;  /* 0x0000001f0f057819 */ /* 0x000fc800000006ff */
[----:B------:R-:W2:Y:S02]  /*1ae0*/  SYNCS.PHASECHK.TRANS64.TRYWAIT P0, [UR33+0x18], R5 ;  /* 0x00001805ff0075a7 */ /* 0x000ea40008001121 */
[----:B--2---:R-:W-:Y:S05]  /*1af0*/  @!P0 BRA `(.L_x_27) ;  /* 0x0000006c00888947 */ /* 0x004fea0003800000 */
.L_x_26:
[----:B------:R2:W-:Y:S01]  /*1b00*/  @P5 SYNCS.ARRIVE.TRANS64 RZ, [UR33], R3 ;  /* 0x00000003ffff59a7 */ /* 0x0005e20008000021 */
[----:B------:R-:W-:Y:S02]  /*1b10*/  ULOP3.LUT UR8, UR25, 0x2, URZ, 0xfc, !UPT ;  /* 0x0000000219087892 */ /* 0x000fe4000f8efcff */
[----:B------:R-:W-:Y:S02]  /*1b20*/  UIADD3 UR16, UPT, UPT, UR16, 0x1, URZ ;  /* 0x0000000110107890 */ /* 0x000fe4000fffe0ff */
[----:B------:R-:W-:Y:S02]  /*1b30*/  UISETP.NE.AND UP0, UPT, UR8, 0x2, UPT ;  /* 0x000000020800788c */ /* 0x000fe4000bf05270 */
[----:B------:R-:W-:-:S07]  /*1b40*/  UISETP.NE.AND UP2, UPT, UR16, 0x1, UPT ;  /* 0x000000011000788c */ /* 0x000fce000bf45270 */
[----:B------:R-:W-:Y:S05]  /*1b50*/  BRA.U UP0, `(.L_x_28) ;  /* 0x0000000100047547 */ /* 0x000fea000b800000 */
[----:B------:R-:W-:Y:S05]  /*1b60*/  BPT.TRAP 0x1 ;  /* 0x000000040000795c */ /* 0x000fea0000300000 */
.L_x_28:
[----:B------:R-:W-:Y:S04]  /*1b70*/  BSSY.RECONVERGENT B0, `(.L_x_29) ;  /* 0x0000003000007945 */ /* 0x000fe80003800200 */
[----:B------:R-:W-:Y:S05]  /*1b80*/  @!P4 BRA `(.L_x_30) ;  /* 0x000000000004c947 */ /* 0x000fea0003800000 */
[----:B------:R-:W-:Y:S05]  /*1b90*/  BPT.TRAP 0x1 ;  /* 0x000000040000795c */ /* 0x000fea0000300000 */
.L_x_30:
[----:B------:R-:W-:Y:S05]  /*1ba0*/  BSYNC.RECONVERGENT B0 ;  /* 0x0000000000007941 */ /* 0x000fea0003800200 */
.L_x_29:
[----:B------:R-:W-:Y:S02]  /*1bb0*/  UIADD3 UR26, UPT, UPT, UR20, 0x1, URZ ;  /* 0x00000001141a7890 */ /* 0x000fe4000fffe0ff */
[----:B------:R-:W-:Y:S02]  /*1bc0*/  ULEA UR32, UR20, UR6, 0xd ;  /* 0x0000000614207291 */ /* 0x000fe4000f8e68ff */
[----:B------:R-:W-:Y:S02]  /*1bd0*/  UISETP.NE.AND UP0, UPT, UR26, 0x3, UPT ;  /* 0x000000031a00788c */ /* 0x000fe4000bf05270 */
[----:B------:R-:W-:Y:S02]  /*1be0*/  UIADD3 UR38, UP1, UPT, UR22, 0x80, URZ ;  /* 0x0000008016267890 */ /* 0x000fe4000ff3e0ff */
[----:B------:R-:W-:Y:S02]  /*1bf0*/  USEL UR9, URZ, 0x1, UP0 ;  /* 0x00000001ff097887 */ /* 0x000fe40008000000 */
[----:B------:R-:W-:-:S02]  /*1c00*/  USEL UR26, UR26, URZ, UP0 ;  /* 0x000000ff1a1a7287 */ /* 0x000fc40008000000 */
[----:B------:R-:W-:Y:S02]  /*1c10*/  UIADD3 UR30, UP0, UPT, UR22, 0x180, URZ ;  /* 0x00000180161e7890 */ /* 0x000fe4000ff1e0ff */
[----:B------:R-:W-:Y:S01]  /*1c20*/  ULEA UR8, UR26, UR6, 0x3 ;  /* 0x000000061a087291 */ /* 0x000fe2000f8e18ff */
[----:B------:R-:W-:Y:S01]  /*1c30*/  LOP3.LUT R15, R15, UR9, RZ, 0x3c, !PT ;  /* 0x000000090f0f7c12 */ /* 0x000fe2000f8e3cff */
[----:B------:R-:W-:Y:S02]  /*1c40*/  ULOP3.LUT UR33, UR33, 0xfefffff8, URZ, 0xc0, !UPT ;  /* 0xfefffff821217892 */ /* 0x000fe4000f8ec0ff */
[----:B------:R-:W-:Y:S01]  /*1c50*/  UIADD3.X UR39, UPT, UPT, URZ, UR23, URZ, UP1, !UPT ;  /* 0x00000017ff277290 */ /* 0x000fe20008ffe4ff */
[----:B-1----:R-:W-:Y:S01]  /*1c60*/  SHF.L.U32 R2, R15, 0x1f, RZ ;  /* 0x0000001f0f027819 */ /* 0x002fe200000006ff */
[----:B------:R-:W-:Y:S02]  /*1c70*/  UIADD3 UR32, UPT, UPT, UR32, 0x4300, URZ ;  /* 0x0000430020207890 */ /* 0x000fe4000fffe0ff */
[----:B------:R-:W-:Y:S01]  /*1c80*/  UIADD3.X UR31, UPT, UPT, URZ, UR23, URZ, UP0, !UPT ;  /* 0x00000017ff1f7290 */ /* 0x000fe200087fe4ff */
[----:B------:R4:W1:Y:S01]  /*1c90*/  SYNCS.PHASECHK.TRANS64.TRYWAIT P0, [UR8+0x18], R2 ;  /* 0x00001802ff0075a7 */ /* 0x0008620008001108 */
[----:B------:R-:W-:-:S02]  /*1ca0*/  ULEA UR8, UR20, UR7, 0xc ;  /* 0x0000000714087291 */ /* 0x000fc4000f8e60ff */
[----:B------:R-:W-:Y:S02]  /*1cb0*/  UPRMT UR17, URZ, 0x5410, UR4 ;  /* 0x00005410ff117896 */ /* 0x000fe40008000004 */
[----:B------:R-:W-:Y:S01]  /*1cc0*/  ULEA UR8, UR8, UR6, 0x1 ;  /* 0x0000000608087291 */ /* 0x000fe2000f8e08ff */
[----:B------:R-:W-:Y:S01]  /*1cd0*/  UMOV UR18, 0x0 ;  /* 0x0000000000127882 */ /* 0x000fe20000000000 */
[----:B------:R-:W-:Y:S02]  /*1ce0*/  UMOV UR19, 0x10000000 ;  /* 0x1000000000137882 */ /* 0x000fe40000000000 */
[----:B------:R-:W-:Y:S01]  /*1cf0*/  UIADD3 UR8, UPT, UPT, UR8, 0xa300, URZ ;  /* 0x0000a30008087890 */ /* 0x000fe2000fffe0ff */
[----:B------:R2:W-:Y:S01]  /*1d00*/  UTMALDG.3D.2CTA [UR32], [UR38], desc[UR18] ;  /* 0x00001220260075b4 */ /* 0x0005e20008211000 */
[----:B------:R-:W-:Y:S01]  /*1d10*/  UMOV UR12, UR36 ;  /* 0x00000024000c7c82 */ /* 0x000fe20008000000 */
[----:B------:R-:W-:Y:S01]  /*1d20*/  UMOV UR9, UR33 ;  /* 0x0000002100097c82 */ /* 0x000fe20008000000 */
[----:B------:R-:W-:Y:S01]  /*1d30*/  UMOV UR28, UR21 ;  /* 0x00000015001c7c82 */ /* 0x000fe20008000000 */
[----:B------:R-:W-:-:S04]  /*1d40*/  UMOV UR20, UR26 ;  /* 0x0000001a00147c82 */ /* 0x000fc80008000000 */
[----:B------:R3:W-:Y:S01]  /*1d50*/  UTMALDG.3D.MULTICAST.2CTA [UR8], [UR30], UR17, desc[UR18] ;  /* 0x000012081e0073b4 */ /* 0x0007e20008211811 */
[----:B--2---:R-:W-:Y:S02]  /*1d60*/  UIADD3 UR34, UPT, UPT, UR34, 0x40, URZ ;  /* 0x0000004022227890 */ /* 0x004fe4000fffe0ff */
[----:B---3--:R-:W-:Y:S01]  /*1d70*/  UIADD3 UR11, UPT, UPT, UR11, 0x40, URZ ;  /* 0x000000400b0b7890 */ /* 0x008fe2000fffe0ff */
[----:B------:R-:W-:Y:S11]  /*1d80*/  BRA.U UP2, `(.L_x_31) ;  /* 0xfffffffd02447547 */ /* 0x000ff6000b83ffff */
.L_x_25:
[----:B------:R-:W-:Y:S01]  /*1d90*/  ULEA UR8, UR26, UR6, 0x3 ;  /* 0x000000061a087291 */ /* 0x000fe2000f8e18ff */
[----:B-1--4-:R-:W-:Y:S01]  /*1da0*/  SHF.L.U32 R2, R15, 0x1f, RZ ;  /* 0x0000001f0f027819 */ /* 0x012fe200000006ff */
[----:B------:R-:W-:Y:S01]  /*1db0*/  @!P1 SYNCS.ARRIVE.TRANS64.A1T0 RZ, [UR6+0x78], RZ ;  /* 0x000078ffffff99a7 */ /* 0x000fe20008100006 */
[----:B------:R-:W-:-:S06]  /*1dc0*/  UISETP.GT.AND UP0, UPT, UR15, UR14, UPT ;  /* 0x0000000e0f00728c */ /* 0x000fcc000bf04270 */
[----:B--2---:R1:W2:Y:S03]  /*1dd0*/  SYNCS.PHASECHK.TRANS64.TRYWAIT P0, [UR8+0x18], R2 ;  /* 0x00001802ff0075a7 */ /* 0x0042a60008001108 */
[----:B------:R-:W-:Y:S05]  /*1de0*/  BRA.U !UP0, `(.L_x_32) ;  /* 0x0000000108c87547 */ /* 0x000fea000b800000 */
[----:B------:R-:W-:Y:S01]  /*1df0*/  UIADD3 UR30, UPT, UPT, UR27, UR28, URZ ;  /* 0x0000001c1b1e7290 */ /* 0x000fe2000fffe0ff */
[----:B------:R-:W-:-:S11]  /*1e00*/  UMOV UR31, UR26 ;  /* 0x0000001a001f7c82 */ /* 0x000fd60008000000 */
.L_x_38:
[----:B------:R-:W-:Y:S01]  /*1e10*/  ULEA UR17, UR31, UR6, 0x3 ;  /* 0x000000061f117291 */ /* 0x000fe2000f8e18ff */
[----:B--2---:R-:W-:Y:S01]  /*1e20*/  @P5 MOV R3, 0x8000 ;  /* 0x0000800000035802 */ /* 0x004fe20000000f00 */
[----:B-12---:R-:W-:Y:S10]  /*1e30*/  @P0 BRA `(.L_x_33) ;  /* 0x00000000000c0947 */ /* 0x006ff40003800000 */
[----:B------:R-:W-:-:S04]  /*1e40*/  SHF.L.U32 R5, R15, 0x1f, RZ ;  /* 0x0000001f0f057819 */ /* 0x000fc800000006ff */
[----:B------:R-:W2:Y:S02]  /*1e50*/  SYNCS.PHASECHK.TRANS64.TRYWAIT P0, [UR17+0x18], R5 ;  /* 0x00001805ff0075a7 */ /* 0x000ea40008001111 */
[----:B--2---:R-:W-:Y:S05]  /*1e60*/  @!P0 BRA `(.L_x_34) ;  /* 0x0000006800c48947 */ /* 0x004fea0003800000 */
.L_x_33:
[----:B------:R2:W-:Y:S01]  /*1e70*/  @P5 SYNCS.ARRIVE.TRANS64 RZ, [UR17], R3 ;  /* 0x00000003ffff59a7 */ /* 0x0005e20008000011 */
[----:B------:R-:W-:-:S04]  /*1e80*/  ULOP3.LUT UR8, UR25, 0x2, URZ, 0xfc, !UPT ;  /* 0x0000000219087892 */ /* 0x000fc8000f8efcff */
[----:B------:R-:W-:-:S09]  /*1e90*/  UISETP.NE.AND UP0, UPT, UR8, 0x2, UPT ;  /* 0x000000020800788c */ /* 0x000fd2000bf05270 */
[----:B------:R-:W-:Y:S05]  /*1ea0*/  BRA.U UP0, `(.L_x_35) ;  /* 0x0000000100047547 */ /* 0x000fea000b800000 */
[----:B------:R-:W-:Y:S05]  /*1eb0*/  BPT.TRAP 0x1 ;  /* 0x000000040000795c */ /* 0x000fea0000300000 */
.L_x_35:
[----:B------:R-:W-:Y:S04]  /*1ec0*/  BSSY.RECONVERGENT B0, `(.L_x_36) ;  /* 0x0000003000007945 */ /* 0x000fe80003800200 */
[----:B------:R-:W-:Y:S05]  /*1ed0*/  @!P4 BRA `(.L_x_37) ;  /* 0x000000000004c947 */ /* 0x000fea0003800000 */
[----:B------:R-:W-:Y:S05]  /*1ee0*/  BPT.TRAP 0x1 ;  /* 0x000000040000795c */ /* 0x000fea0000300000 */
.L_x_37:
[----:B------:R-:W-:Y:S05]  /*1ef0*/  BSYNC.RECONVERGENT B0 ;  /* 0x0000000000007941 */ /* 0x000fea0003800200 */
.L_x_36:
        /* <DEDUP_REMOVED lines=9> */
[----:B------:R-:W-:Y:S02]  /*1f90*/  USHF.L.U32 UR18, UR28, 0x6, URZ ;  /* 0x000000061c127899 */ /* 0x000fe400080006ff */
[----:B------:R-:W-:Y:S01]  /*1fa0*/  ULOP3.LUT UR17, UR17, 0xfefffff8, URZ, 0xc0, !UPT ;  /* 0xfefffff811117892 */ /* 0x000fe2000f8ec0ff */
[----:B-1----:R-:W-:Y:S01]  /*1fb0*/  SHF.L.U32 R2, R15, 0x1f, RZ ;  /* 0x0000001f0f027819 */ /* 0x002fe200000006ff */
[----:B------:R-:W-:Y:S02]  /*1fc0*/  UIADD3.X UR41, UPT, UPT, URZ, UR23, URZ, UP1, !UPT ;  /* 0x00000017ff297290 */ /* 0x000fe40008ffe4ff */
[----:B------:R-:W-:Y:S01]  /*1fd0*/  UIADD3 UR16, UPT, UPT, UR16, 0x4300, URZ ;  /* 0x0000430010107890 */ /* 0x000fe2000fffe0ff */
[----:B------:R4:W1:Y:S01]  /*1fe0*/  SYNCS.PHASECHK.TRANS64.TRYWAIT P0, [UR8+0x18], R2 ;  /* 0x00001802ff0075a7 */ /* 0x0008620008001108 */
[----:B------:R-:W-:-:S02]  /*1ff0*/  ULEA UR8, UR31, UR7, 0xc ;  /* 0x000000071f087291 */ /* 0x000fc4000f8e60ff */
[----:B------:R-:W-:Y:S02]  /*2000*/  UIADD3 UR11, UPT, UPT, UR5, UR18, URZ ;  /* 0x00000012050b7290 */ /* 0x000fe4000fffe0ff */
[----:B------:R-:W-:Y:S02]  /*2010*/  ULEA UR8, UR8, UR6, 0x1 ;  /* 0x0000000608087291 */ /* 0x000fe4000f8e08ff */
[----:B------:R-:W-:Y:S02]  /*2020*/  UPRMT UR29, URZ, 0x5410, UR4 ;  /* 0x00005410ff1d7896 */ /* 0x000fe40008000004 */
[----:B------:R-:W-:Y:S02]  /*2030*/  UIADD3 UR8, UPT, UPT, UR8, 0xa300, URZ ;  /* 0x0000a30008087890 */ /* 0x000fe4000fffe0ff */
[----:B------:R-:W-:Y:S01]  /*2040*/  UIADD3.X UR39, UPT, UPT, URZ, UR23, URZ, UP0, !UPT ;  /* 0x00000017ff277290 */ /* 0x000fe200087fe4ff */
[----:B------:R-:W-:Y:S01]  /*2050*/  UMOV UR32, 0x0 ;  /* 0x0000000000207882 */ /* 0x000fe20000000000 */
[----:B------:R-:W-:Y:S01]  /*2060*/  UMOV UR33, 0x10000000 ;  /* 0x1000000000217882 */ /* 0x000fe20000000000 */
[----:B------:R-:W-:Y:S01]  /*2070*/  UMOV UR19, UR35 ;  /* 0x0000002300137c82 */ /* 0x000fe20008000000 */
[----:B------:R-:W-:Y:S01]  /*2080*/  UMOV UR20, UR36 ;  /* 0x0000002400147c82 */ /* 0x000fe20008000000 */
[----:B------:R-:W-:Y:S01]  /*2090*/  UMOV UR12, UR36 ;  /* 0x00000024000c7c82 */ /* 0x000fe20008000000 */
[----:B------:R-:W-:Y:S01]  /*20a0*/  UMOV UR9, UR17 ;  /* 0x0000001100097c82 */ /* 0x000fe20008000000 */
[----:B------:R4:W-:Y:S01]  /*20b0*/  UTMALDG.3D.2CTA [UR16], [UR40], desc[UR32] ;  /* 0x00002010280075b4 */ /* 0x0009e20008211000 */
[----:B------:R-:W-:Y:S01]  /*20c0*/  UIADD3 UR28, UPT, UPT, UR28, 0x1, URZ ;  /* 0x000000011c1c7890 */ /* 0x000fe2000fffe0ff */
[----:B------:R-:W-:-:S03]  /*20d0*/  UMOV UR31, UR26 ;  /* 0x0000001a001f7c82 */ /* 0x000fc60008000000 */
[----:B------:R-:W-:Y:S01]  /*20e0*/  UISETP.NE.AND UP0, UPT, UR28, UR30, UPT ;  /* 0x0000001e1c00728c */ /* 0x000fe2000bf05270 */
[----:B------:R4:W-:Y:S08]  /*20f0*/  UTMALDG.3D.MULTICAST.2CTA [UR8], [UR38], UR29, desc[UR32] ;  /* 0x00002008260073b4 */ /* 0x0009f0000821181d */
[----:B----4-:R-:W-:Y:S05]  /*2100*/  BRA.U UP0, `(.L_x_38) ;  /* 0xfffffffd00407547 */ /* 0x010fea000b83ffff */
.L_x_32:
[----:B-1----:R-:W-:Y:S01]  /*2110*/  LEA R2, R14, UR6, 0x3 ;  /* 0x000000060e027c11 */ /* 0x002fe2000f8e18ff */
[----:B------:R-:W-:Y:S01]  /*2120*/  NOP ;  /* 0x0000000000007918 */ /* 0x000fe20000000000 */
[----:B--2---:R-:W-:Y:S02]  /*2130*/  SHF.L.U32 R3, R12, 0x1f, RZ ;  /* 0x0000001f0c037819 */ /* 0x004fe400000006ff */
[----:B------:R-:W-:Y:S02]  /*2140*/  LEA R4, R14, UR6, 0x4 ;  /* 0x000000060e047c11 */ /* 0x000fe4000f8e20ff */
[----:B------:R-:W1:Y:S02]  /*2150*/  SYNCS.PHASECHK.TRANS64.TRYWAIT P0, [R2+URZ+0x80], R3 ;  /* 0x00008003020075a7 */ /* 0x000e6400080011ff */
[----:B-1----:R-:W-:Y:S05]  /*2160*/  @!P0 BRA `(.L_x_39) ;  /* 0x00000068001c8947 */ /* 0x002fea0003800000 */
.L_x_151:
[----:B------:R-:W2:Y:S01]  /*2170*/  LDS.128 R4, [R4+0x110] ;  /* 0x0001100004047984 */ /* 0x000ea20000000c00 */
[----:B------:R-:W-:Y:S01]  /*2180*/  ISETP.GE.AND P0, PT, R26, 0x1, PT ;  /* 0x000000011a00780c */ /* 0x000fe20003f06270 */
[----:B-1----:R-:W-:Y:S01]  /*2190*/  VIADD R2, R2, 0x90 ;  /* 0x0000009002027836 */ /* 0x002fe20000000000 */
[----:B------:R-:W-:Y:S01]  /*21a0*/  @!PT LDS RZ, [RZ] ;  /* 0x00000000fffff984 */ /* 0x000fe20000000800 */
[----:B------:R-:W-:Y:S01]  /*21b0*/  @!PT LDS RZ, [RZ] ;  /* 0x00000000fffff984 */ /* 0x000fe20000000800 */
[----:B------:R-:W-:Y:S01]  /*21c0*/  @!PT LDS RZ, [RZ] ;  /* 0x00000000fffff984 */ /* 0x000fe20000000800 */
[----:B------:R-:W-:Y:S01]  /*21d0*/  @!PT LDS RZ, [RZ] ;  /* 0x00000000fffff984 */ /* 0x000fe20000000800 */
[----:B------:R1:W-:Y:S06]  /*21e0*/  MEMBAR.ALL.CTA ;  /* 0x0000000000007992 */ /* 0x0003ec0000008000 */
[----:B-1----:R-:W1:Y:S01]  /*21f0*/  FENCE.VIEW.ASYNC.S ;  /* 0x00000000000073c6 */ /* 0x002e620000000000 */
[----:B------:R-:W-:-:S04]  /*2200*/  PRMT R2, RZ, 0x654, R2 ;  /* 0x00000654ff027816 */ /* 0x000fc80000000002 */
[----:B-1----:R1:W-:Y:S01]  /*2210*/  SYNCS.ARRIVE.TRANS64.RED.A1T0 RZ, [R2+URZ], RZ ;  /* 0x000000ff02ff79a7 */ /* 0x0023e200081004ff */
[----:B--2---:R-:W-:-:S13]  /*2220*/  LOP3.LUT P2, RZ, R6, 0x1, RZ, 0xc0, !PT ;  /* 0x0000000106ff7812 */ /* 0x004fda000784c0ff */
[----:B------:R-:W-:Y:S01]  /*2230*/  @P2 SHF.R.U32.HI R3, RZ, 0x10, R5 ;  /* 0x00000010ff032819 */ /* 0x000fe20000011605 */
[----:B------:R-:W-:Y:S01]  /*2240*/  VOTEU.ANY UP0, P2 ;  /* 0x0000000000ff7886 */ /* 0x000fe20001000100 */
[----:B------:R-:W-:Y:S02]  /*2250*/  @P2 MOV R13, R4 ;  /* 0x00000004000d2202 */ /* 0x000fe40000000f00 */
[----:B------:R-:W-:Y:S02]  /*2260*/  @P2 R2UR.BROADCAST UR8, R3 ;  /* 0x00000000030822ca */ /* 0x000fe400008e0000 */
[----:B------:R-:W-:-:S11]  /*2270*/  @P2 LOP3.LUT R11, R5, 0xffff, RZ, 0xc0, !PT ;  /* 0x0000ffff050b2812 */ /* 0x000fd600078ec0ff */
[----:B------:R-:W-:Y:S01]  /*2280*/  @UP0 UMOV UR36, UR8 ;  /* 0x0000000800240c82 */ /* 0x000fe20008000000 */
[----:B-1----:R-:W-:Y:S05]  /*2290*/  @!P0 BRA `(.L_x_40) ;  /* 0x0000000000b88947 */ /* 0x002fea0003800000 */
[----:B------:R-:W3:Y:S01]  /*22a0*/  LDC.64 R4, c[0x0][0xb18] ;  /* 0x0002c600ff047b82 */ /* 0x000ee20000000a00 */
[----:B------:R-:W-:-:S07]  /*22b0*/  ISETP.NE.AND P3, PT, R26, 0x1, PT ;  /* 0x000000011a00780c */ /* 0x000fce0003f65270 */
[----:B------:R-:W1:Y:S08]  /*22c0*/  LDC.64 R6, c[0x0][0xb10] ;  /* 0x0002c400ff067b82 */ /* 0x000e700000000a00 */
[----:B------:R-:W2:Y:S08]  /*22d0*/  LDC R17, c[0x0][0xb20] ;  /* 0x0002c800ff117b82 */ /* 0x000eb00000000800 */
[----:B------:R-:W4:Y:S01]  /*22e0*/  LDC R18, c[0x0][0xb0c] ;  /* 0x0002c300ff127b82 */ /* 0x000f220000000800 */
[----:B---3--:R-:W-:Y:S01]  /*22f0*/  IMAD.HI.U32 R22, R0, R5, RZ ;  /* 0x0000000500167227 */ /* 0x008fe200078e00ff */
[----:B------:R-:W-:-:S06]  /*2300*/  ISETP.NE.AND P0, PT, R4, 0x1, PT ;  /* 0x000000010400780c */ /* 0x000fcc0003f05270 */
[----:B------:R-:W3:Y:S01]  /*2310*/  LDC.64 R2, c[0x0][0xb28] ;  /* 0x0002ca00ff027b82 */ /* 0x000ee20000000a00 */
[----:B-1----:R-:W-:-:S04]  /*2320*/  IMAD.HI.U32 R20, R9, R6, RZ ;  /* 0x0000000609147227 */ /* 0x002fc800078e00ff */
[----:B------:R-:W-:Y:S01]  /*2330*/  IMAD.HI.U32 R24, R13, R6, RZ ;  /* 0x000000060d187227 */ /* 0x000fe200078e00ff */
[----:B------:R-:W-:Y:S02]  /*2340*/  SHF.R.U32.HI R20, RZ, R7, R20 ;  /* 0x00000007ff147219 */ /* 0x000fe40000011614 */
[----:B--2---:R-:W-:Y:S01]  /*2350*/  SHF.R.U32.HI R19, RZ, R17, R22 ;  /* 0x00000011ff137219 */ /* 0x004fe20000011616 */
[----:B------:R-:W-:Y:S01]  /*2360*/  IMAD.HI.U32 R22, R11, R5, RZ ;  /* 0x000000050b167227 */ /* 0x000fe200078e00ff */
[----:B------:R-:W-:Y:S02]  /*2370*/  SHF.R.U32.HI R24, RZ, R7, R24 ;  /* 0x00000007ff187219 */ /* 0x000fe40000011618 */
[----:B------:R-:W-:Y:S02]  /*2380*/  SEL R19, R0, R19, !P0 ;  /* 0x0000001300137207 */ /* 0x000fe40004000000 */
[----:B------:R-:W-:Y:S02]  /*2390*/  SHF.R.U32.HI R22, RZ, R17, R22 ;  /* 0x00000011ff167219 */ /* 0x000fe40000011616 */
[----:B----4-:R-:W-:-:S02]  /*23a0*/  ISETP.NE.AND P1, PT, R18, 0x1, PT ;  /* 0x000000011200780c */ /* 0x010fc40003f25270 */
[----:B------:R-:W-:Y:S02]  /*23b0*/  SEL R5, R11, R22, !P0 ;  /* 0x000000160b057207 */ /* 0x000fe40004000000 */
[----:B------:R-:W-:Y:S02]  /*23c0*/  SEL R21, R9, R20, !P1 ;  /* 0x0000001409157207 */ /* 0x000fe40004800000 */
[----:B------:R-:W-:Y:S01]  /*23d0*/  SEL R7, R13, R24, !P1 ;  /* 0x000000180d077207 */ /* 0x000fe20004800000 */
[----:B---3--:R-:W-:Y:S01]  /*23e0*/  IMAD.HI.U32 R20, R19, R2, RZ ;  /* 0x0000000213147227 */ /* 0x008fe200078e00ff */
[----:B------:R-:W-:-:S03]  /*23f0*/  IADD3 R17, PT, PT, -R5, RZ, RZ ;  /* 0x000000ff05117210 */ /* 0x000fc60007ffe1ff */
        /* <DEDUP_REMOVED lines=11> */
[----:B------:R-:W-:-:S04]  /*24b0*/  @!P0 IMAD.HI.U32 R20, R7, R2, RZ ;  /* 0x0000000207148227 */ /* 0x000fc800078e00ff */
[----:B------:R-:W-:Y:S01]  /*24c0*/  IMAD.MOV R2, RZ, RZ, -R6 ;  /* 0x000000ffff027224 */ /* 0x000fe200078e0a06 */
[----:B------:R-:W-:-:S03]  /*24d0*/  @!P0 SHF.R.U32.HI R20, RZ, R3, R20 ;  /* 0x00000003ff148219 */ /* 0x000fc60000011614 */
[----:B------:R-:W-:Y:S01]  /*24e0*/  IMAD R2, R26, R2, R5 ;  /* 0x000000021a027224 */ /* 0x000fe200078e0205 */
        /* <DEDUP_REMOVED lines=9> */
.L_x_40:
[----:B------:R-:W1:Y:S02]  /*2580*/  LDCU UR8, c[0x0][0xb30] ;  /* 0x00016600ff0877ac */ /* 0x000e640008000800 */
[----:B-1----:R-:W-:-:S09]  /*2590*/  UISETP.NE.AND UP0, UPT, UR8, 0x1, UPT ;  /* 0x000000010800788c */ /* 0x002fd2000bf05270 */
[----:B------:R-:W-:Y:S05]  /*25a0*/  BRA.U UP0, `(.L_x_41) ;  /* 0x0000000100407547 */ /* 0x000fea000b800000 */
[----:B------:R-:W1:Y:S08]  /*25b0*/  LDC.64 R4, c[0x0][0xb10] ;  /* 0x0002c400ff047b82 */ /* 0x000e700000000a00 */
[----:B------:R-:W2:Y:S08]  /*25c0*/  LDC.64 R2, c[0x0][0xb18] ;  /* 0x0002c600ff027b82 */ /* 0x000eb00000000a00 */
[----:B------:R-:W4:Y:S08]  /*25d0*/  LDC R6, c[0x0][0xb20] ;  /* 0x0002c800ff067b82 */ /* 0x000f300000000800 */
[----:B------:R-:W3:Y:S01]  /*25e0*/  LDC R18, c[0x0][0xb0c] ;  /* 0x0002c300ff127b82 */ /* 0x000ee20000000800 */
[----:B-1----:R-:W-:-:S05]  /*25f0*/  IMAD.HI.U32 R4, R13, R4, RZ ;  /* 0x000000040d047227 */ /* 0x002fca00078e00ff */
[----:B------:R-:W-:Y:S01]  /*2600*/  SHF.R.U32.HI R4, RZ, R5, R4 ;  /* 0x00000005ff047219 */ /* 0x000fe20000011604 */
[----:B--2---:R-:W-:Y:S01]  /*2610*/  IMAD.HI.U32 R3, R11, R3, RZ ;  /* 0x000000030b037227 */ /* 0x004fe200078e00ff */
[----:B------:R-:W-:-:S04]  /*2620*/  ISETP.NE.AND P0, PT, R2, 0x1, PT ;  /* 0x000000010200780c */ /* 0x000fc80003f05270 */
[----:B----4-:R-:W-:-:S04]  /*2630*/  SHF.R.U32.HI R6, RZ, R6, R3 ;  /* 0x00000006ff067219 */ /* 0x010fc80000011603 */
[----:B------:R-:W-:Y:S02]  /*2640*/  SEL R3, R11, R6, !P0 ;  /* 0x000000060b037207 */ /* 0x000fe40004000000 */
[----:B---3--:R-:W-:-:S04]  /*2650*/  ISETP.NE.AND P1, PT, R18, 0x1, PT ;  /* 0x000000011200780c */ /* 0x008fc80003f25270 */
[----:B------:R-:W-:-:S05]  /*2660*/  SEL R4, R13, R4, !P1 ;  /* 0x000000040d047207 */ /* 0x000fca0004800000 */
[----:B------:R-:W-:Y:S02]  /*2670*/  IMAD.IADD R5, R3, 0x1, -R4 ;  /* 0x0000000103057824 */ /* 0x000fe400078e0a04 */
[----:B------:R-:W-:Y:S02]  /*2680*/  IMAD.IADD R3, R4, 0x1, -R3 ;  /* 0x0000000104037824 */ /* 0x000fe400078e0a03 */
[----:B------:R-:W-:Y:S02]  /*2690*/  IMAD R13, R5, R18, R13 ;  /* 0x00000012050d7224 */ /* 0x000fe400078e020d */
[----:B------:R-:W-:-:S07]  /*26a0*/  IMAD R11, R3, R2, R11 ;  /* 0x00000002030b7224 */ /* 0x000fce00078e020b */
.L_x_41:
[----:B------:R-:W-:Y:S01]  /*26b0*/  VIADD R14, R14, 0x1 ;  /* 0x000000010e0e7836 */ /* 0x000fe20000000000 */
[----:B------:R-:W-:Y:S01]  /*26c0*/  PLOP3.LUT P1, PT, PT, PT, PT, 0x80, 0x8 ;  /* 0x000000000008781c */ /* 0x000fe20003f2f070 */
[----:B------:R-:W-:Y:S02]  /*26d0*/  IMAD.IADD R21, R13, 0x1, R60 ;  /* 0x000000010d157824 */ /* 0x000fe400078e023c */
[----:B------:R-:W-:Y:S01]  /*26e0*/  IMAD.IADD R20, R11, 0x1, R58 ;  /* 0x000000010b147824 */ /* 0x000fe200078e023a */
[----:B------:R-:W-:-:S04]  /*26f0*/  ISETP.NE.AND P0, PT, R14, 0x2, PT ;  /* 0x000000020e00780c */ /* 0x000fc80003f05270 */
[----:B------:R-:W-:Y:S02]  /*2700*/  SEL R3, RZ, 0x1, P0 ;  /* 0x00000001ff037807 */ /* 0x000fe40000000000 */
[----:B------:R-:W-:Y:S02]  /*2710*/  SEL R14, R14, RZ, P0 ;  /* 0x000000ff0e0e7207 */ /* 0x000fe40000000000 */
[----:B------:R-:W-:Y:S01]  /*2720*/  LOP3.LUT R12, R12, R3, RZ, 0x3c, !PT ;  /* 0x000000030c0c7212 */ /* 0x000fe200078e3cff */
[----:B------:R-:W-:Y:S06]  /*2730*/  @P2 BRA `(.L_x_42) ;  /* 0xfffffff000482947 */ /* 0x000fec000383ffff */
[----:B------:R-:W-:Y:S01]  /*2740*/  UIADD3 UR6, UPT, UPT, UR6, 0x18, URZ ;  /* 0x0000001806067890 */ /* 0x000fe2000fffe0ff */
[----:B------:R-:W-:-:S03]  /*2750*/  SHF.L.U32 R3, R15, 0x1f, RZ ;  /* 0x0000001f0f037819 */ /* 0x000fc600000006ff */
[----:B------:R-:W-:-:S09]  /*2760*/  ULEA UR4, UR26, UR6, 0x3 ;  /* 0x000000061a047291 */ /* 0x000fd2000f8e18ff */
[----:B------:R-:W1:Y:S02]  /*2770*/  SYNCS.PHASECHK.TRANS64.TRYWAIT P0, [UR4], R3 ;  /* 0x00000003ff0075a7 */ /* 0x000e640008001104 */
[----:B-1----:R-:W-:Y:S05]  /*2780*/  @!P0 BRA `(.L_x_43) ;  /* 0x0000006000a88947 */ /* 0x002fea0003800000 */
.L_x_153:
[----:B------:R-:W-:-:S04]  /*2790*/  UIADD3 UR5, UPT, UPT, UR26, 0x1, URZ ;  /* 0x000000011a057890 */ /* 0x000fc8000fffe0ff */
[----:B------:R-:W-:-:S04]  /*27a0*/  UISETP.NE.AND UP0, UPT, UR5, 0x3, UPT ;  /* 0x000000030500788c */ /* 0x000fc8000bf05270 */
[----:B------:R-:W-:Y:S02]  /*27b0*/  USEL UR7, URZ, 0x1, UP0 ;  /* 0x00000001ff077887 */ /* 0x000fe40008000000 */
[----:B------:R-:W-:-:S04]  /*27c0*/  USEL UR5, UR5, URZ, UP0 ;  /* 0x000000ff05057287 */ /* 0x000fc80008000000 */
[----:B------:R-:W-:Y:S01]  /*27d0*/  ULEA UR4, UR5, UR6, 0x3 ;  /* 0x0000000605047291 */ /* 0x000fe2000f8e18ff */
[----:B------:R-:W-:-:S04]  /*27e0*/  LOP3.LUT R15, R15, UR7, RZ, 0x3c, !PT ;  /* 0x000000070f0f7c12 */ /* 0x000fc8000f8e3cff */
[----:B-1----:R-:W-:-:S04]  /*27f0*/  SHF.L.U32 R3, R15, 0x1f, RZ ;  /* 0x0000001f0f037819 */ /* 0x002fc800000006ff */
[----:B------:R-:W1:Y:S02]  /*2800*/  SYNCS.PHASECHK.TRANS64.TRYWAIT P0, [UR4], R3 ;  /* 0x00000003ff0075a7 */ /* 0x000e640008001104 */
[----:B-1----:R-:W-:Y:S05]  /*2810*/  @!P0 BRA `(.L_x_44) ;  /* 0x00000060009c8947 */ /* 0x002fea0003800000 */
.L_x_155:
[----:B------:R-:W-:-:S04]  /*2820*/  UIADD3 UR5, UPT, UPT, UR5, 0x1, URZ ;  /* 0x0000000105057890 */ /* 0x000fc8000fffe0ff */
[----:B------:R-:W-:-:S04]  /*2830*/  UISETP.NE.AND UP0, UPT, UR5, 0x3, UPT ;  /* 0x000000030500788c */ /* 0x000fc8000bf05270 */
[----:B------:R-:W-:Y:S02]  /*2840*/  USEL UR4, URZ, 0x1, UP0 ;  /* 0x00000001ff047887 */ /* 0x000fe40008000000 */
[----:B------:R-:W-:-:S04]  /*2850*/  USEL UR5, UR5, URZ, UP0 ;  /* 0x000000ff05057287 */ /* 0x000fc80008000000 */
[----:B------:R-:W-:Y:S01]  /*2860*/  ULEA UR5, UR5, UR6, 0x3 ;  /* 0x0000000605057291 */ /* 0x000fe2000f8e18ff */
[----:B-1----:R-:W-:-:S04]  /*2870*/  LOP3.LUT R3, R15, UR4, RZ, 0x3c, !PT ;  /* 0x000000040f037c12 */ /* 0x002fc8000f8e3cff */
[----:B------:R-:W-:Y:S01]  /*2880*/  SHF.L.U32 R3, R3, 0x1f, RZ ;  /* 0x0000001f03037819 */ /* 0x000fe200000006ff */
[----:B---3--:R-:W-:-:S07]  /*2890*/  IMAD.U32 R0, RZ, RZ, UR5 ;  /* 0x00000005ff007e24 */ /* 0x008fce000f8e00ff */
.L_x_45:
[----:B-1----:R1:W2:Y:S02]  /*28a0*/  SYNCS.PHASECHK.TRANS64.TRYWAIT P0, [R0+URZ], R3 ;  /* 0x00000003000075a7 */ /* 0x0022a400080011ff */
[----:B--2---:R-:W-:Y:S05]  /*28b0*/  @!P0 NANOSLEEP.SYNCS 0x989680 ;  /* 0x009896800000895d */ /* 0x004fea0003900000 */
[----:B------:R-:W2:Y:S02]  /*28c0*/  @!P0 SYNCS.PHASECHK.TRANS64 P0, [R0+URZ], R3 ;  /* 0x00000003000085a7 */ /* 0x000ea400080010ff */
[----:B--2---:R-:W-:Y:S05]  /*28d0*/  @P0 EXIT ;  /* 0x000000000000094d */ /* 0x004fea0003800000 */
[----:B------:R-:W-:Y:S05]  /*28e0*/  BRA `(.L_x_45) ;  /* 0xfffffffc00ec7947 */ /* 0x000fea000383ffff */
.L_x_22:
[----:B------:R-:W-:-:S04]  /*28f0*/  UISETP.NE.AND UP0, UPT, UR37, URZ, UPT ;  /* 0x000000ff2500728c */ /* 0x000fc8000bf05270 */
[----:B------:R-:W-:-:S09]  /*2900*/  UISETP.NE.OR UP0, UPT, UR10, 0x1, UP0 ;  /* 0x000000010a00788c */ /* 0x000fd20008705670 */
[----:B------:R-:W-:Y:S05]  /*2910*/  BRA.U UP0, `(.L_x_46) ;  /* 0x00000005004c7547 */ /* 0x000fea000b800000 */
[----:B------:R-:W-:Y:S01]  /*2920*/  HFMA2 R11, -RZ, RZ, 0, 0 ;  /* 0x00000000ff0b7431 */ /* 0x000fe200000001ff */
[----:B------:R-:W-:Y:S01]  /*2930*/  ISETP.GE.U32.AND P2, PT, R10, 0x4, PT ;  /* 0x000000040a00780c */ /* 0x000fe20003f46070 */
[----:B------:R-:W-:Y:S01]  /*2940*/  IMAD.MOV.U32 R12, RZ, RZ, 0x1 ;  /* 0x00000001ff0c7424 */ /* 0x000fe200078e00ff */
[----:B------:R-:W-:Y:S01]  /*2950*/  CS2R R8, SRZ ;  /* 0x0000000000087805 */ /* 0x000fe2000001ff00 */
[----:B------:R-:W-:Y:S01]  /*2960*/  IMAD.MOV.U32 R3, RZ, RZ, RZ ;  /* 0x000000ffff037224 */ /* 0x000fe200078e00ff */
[----:B------:R-:W-:Y:S01]  /*2970*/  UMOV UR4, 0x400 ;  /* 0x0000040000047882 */ /* 0x000fe20000000000 */
[----:B------:R-:W-:Y:S01]  /*2980*/  UMOV UR6, URZ ;  /* 0x000000ff00067c82 */ /* 0x000fe20008000000 */
[----:B------:R-:W-:-:S12]  /*2990*/  ULEA UR37, UR37, UR4, 0x18 ;  /* 0x0000000425257291 */ /* 0x000fd8000f8ec0ff */
.L_x_50:
[----:B------:R-:W-:Y:S02]  /*29a0*/  LEA R0, R3, UR37, 0x3 ;  /* 0x0000002503007c11 */ /* 0x000fe4000f8e18ff */
[----:B------:R-:W-:-:S03]  /*29b0*/  SHF.L.U32 R5, R8, 0x1f, RZ ;  /* 0x0000001f08057819 */ /* 0x000fc600000006ff */
[----:B------:R-:W-:Y:S01]  /*29c0*/  VIADD R4, R0, 0xf0 ;  /* 0x000000f000047836 */ /* 0x000fe20000000000 */
[----:B------:R-:W1:Y:S02]  /*29d0*/  SYNCS.PHASECHK.TRANS64.TRYWAIT P0, [R0+URZ+0xe0], R5 ;  /* 0x0000e005000075a7 */ /* 0x000e6400080011ff */
[----:B-1----:R-:W-:Y:S05]  /*29e0*/  @!P0 BRA `(.L_x_47) ;  /* 0x0000006000408947 */ /* 0x002fea0003800000 */
.L_x_156:
[----:B------:R-:W-:Y:S01]  /*29f0*/  ULEA UR5, UR6, UR37, 0x3 ;  /* 0x0000002506057291 */ /* 0x000fe2000f8e18ff */
[----:B------:R-:W-:Y:S01]  /*2a00*/  PRMT R4, RZ, 0x654, R4 ;  /* 0x00000654ff047816 */ /* 0x000fe20000000004 */
[----:B-1----:R-:W-:Y:S01]  /*2a10*/  @!P2 IMAD.MOV.U32 R5, RZ, RZ, 0x10 ;  /* 0x00000010ff05a424 */ /* 0x002fe200078e00ff */
[----:B------:R-:W-:Y:S01]  /*2a20*/  SHF.L.U32 R7, R12, 0x1f, RZ ;  /* 0x0000001f0c077819 */ /* 0x000fe200000006ff */
[----:B------:R-:W-:Y:S01]  /*2a30*/  UIADD3 UR4, UPT, UPT, UR5, 0x80, URZ ;  /* 0x0000008005047890 */ /* 0x000fe2000fffe0ff */
[----:B------:R1:W-:Y:S05]  /*2a40*/  SYNCS.ARRIVE.TRANS64.RED.A1T0 RZ, [R4+URZ], RZ ;  /* 0x000000ff04ff79a7 */ /* 0x0003ea00081004ff */
[----:B------:R-:W-:Y:S01]  /*2a50*/  IMAD.U32 R13, RZ, RZ, UR4 ;  /* 0x00000004ff0d7e24 */ /* 0x000fe2000f8e00ff */
[----:B------:R-:W2:Y:S04]  /*2a60*/  SYNCS.PHASECHK.TRANS64.TRYWAIT P0, [UR5+0x90], R7 ;  /* 0x00009007ff0075a7 */ /* 0x000ea80008001105 */
[----:B------:R-:W-:Y:S01]  /*2a70*/  PRMT R13, R10, 0x654, R13 ;  /* 0x000006540a0d7816 */ /* 0x000fe2000000000d */
[----:B-12---:R-:W-:Y:S06]  /*2a80*/  @!P0 BRA `(.L_x_48) ;  /* 0x00000060002c8947 */ /* 0x006fec0003800000 */
.L_x_158:
[----:B------:R-:W-:Y:S01]  /*2a90*/  ULEA UR4, UR6, UR37, 0x4 ;  /* 0x0000002506047291 */ /* 0x000fe2000f8e20ff */
[----:B------:R-:W-:Y:S01]  /*2aa0*/  SEL R2, R13, R2, !P2 ;  /* 0x000000020d027207 */ /* 0x000fe20005000000 */
[----:B------:R-:W-:Y:S01]  /*2ab0*/  UIADD3 UR5, UPT, UPT, UR5, 0x80, URZ ;  /* 0x0000008005057890 */ /* 0x000fe2000fffe0ff */
[----:B-1----:R-:W-:Y:S01]  /*2ac0*/  LEA R0, R11, UR37, 0x3 ;  /* 0x000000250b007c11 */ /* 0x002fe2000f8e18ff */
[----:B------:R-:W-:Y:S01]  /*2ad0*/  UIADD3 UR4, UPT, UPT, UR4, 0x110, URZ ;  /* 0x0000011004047890 */ /* 0x000fe2000fffe0ff */
[----:B------:R1:W-:Y:S01]  /*2ae0*/  @!P2 SYNCS.ARRIVE.TRANS64.RED RZ, [R2+URZ], R5 ;  /* 0x0000000502ffa9a7 */ /* 0x0003e200080004ff */
[----:B------:R-:W-:Y:S01]  /*2af0*/  UIADD3 UR6, UPT, UPT, UR6, 0x1, URZ ;  /* 0x0000000106067890 */ /* 0x000fe2000fffe0ff */
[----:B------:R-:W-:-:S03]  /*2b00*/  VIADD R3, R3, 0x1 ;  /* 0x0000000103037836 */ /* 0x000fc60000000000 */
[----:B------:R-:W-:Y:S02]  /*2b10*/  UISETP.NE.AND UP0, UPT, UR6, 0x2, UPT ;  /* 0x000000020600788c */ /* 0x000fe4000bf05270 */
[----:B------:R-:W-:Y:S01]  /*2b20*/  ISETP.NE.AND P0, PT, R3, 0x2, PT ;  /* 0x000000020300780c */ /* 0x000fe20003f05270 */
[----:B------:R-:W-:Y:S06]  /*2b30*/  UGETNEXTWORKID.BROADCAST [UR4], [UR5] ;  /* 0x00000000040073ca */ /* 0x000fec0008000100 */
[----:B------:R-:W-:Y:S02]  /*2b40*/  USEL UR4, URZ, 0x1, UP0 ;  /* 0x00000001ff047887 */ /* 0x000fe40008000000 */
[----:B------:R-:W-:-:S04]  /*2b50*/  USEL UR6, UR6, URZ, UP0 ;  /* 0x000000ff06067287 */ /* 0x000fc80008000000 */
[----:B------:R-:W-:Y:S02]  /*2b60*/  LOP3.LUT R12, R12, UR4, RZ, 0x3c, !PT ;  /* 0x000000040c0c7c12 */ /* 0x000fe4000f8e3cff */
[----:B-1----:R-:W-:-:S04]  /*2b70*/  SHF.L.U32 R5, R9, 0x1f, RZ ;  /* 0x0000001f09057819 */ /* 0x002fc800000006ff */
[----:B------:R-:W1:Y:S02]  /*2b80*/  SYNCS.PHASECHK.TRANS64.TRYWAIT P1, [R0+URZ+0x80], R5 ;  /* 0x00008005000075a7 */ /* 0x000e6400080211ff */
[----:B-1----:R-:W-:Y:S05]  /*2b90*/  @!P1 BRA `(.L_x_49) ;  /* 0x0000006000009947 */ /* 0x002fea0003800000 */
.L_x_159:
[----:B------:R-:W-:Y:S01]  /*2ba0*/  LEA R4, R11, UR37, 0x4 ;  /* 0x000000250b047c11 */ /* 0x000fe2000f8e20ff */
[----:B-1----:R-:W-:Y:S01]  /*2bb0*/  VIADD R0, R0, 0x90 ;  /* 0x0000009000007836 */ /* 0x002fe20000000000 */
[----:B------:R-:W-:Y:S01]  /*2bc0*/  SEL R3, R3, RZ, P0 ;  /* 0x000000ff03037207 */ /* 0x000fe20000000000 */
[----:B------:R-:W-:-:S03]  /*2bd0*/  VIADD R11, R11, 0x1 ;  /* 0x000000010b0b7836 */ /* 0x000fc60000000000 */
[----:B------:R-:W1:Y:S01]  /*2be0*/  LDS.128 R4, [R4+0x110] ;  /* 0x0001100004047984 */ /* 0x000e620000000c00 */
[----:B------:R-:W-:Y:S02]  /*2bf0*/  PRMT R0, RZ, 0x654, R0 ;  /* 0x00000654ff007816 */ /* 0x000fe40000000000 */
[C---:B------:R-:W-:Y:S01]  /*2c00*/  ISETP.NE.AND P1, PT, R11.reuse, 0x2, PT ;  /* 0x000000020b00780c */ /* 0x040fe20003f25270 */
[----:B------:R-:W-:Y:S01]  /*2c10*/  @!PT LDS RZ, [RZ] ;  /* 0x00000000fffff984 */ /* 0x000fe20000000800 */
[----:B------:R-:W-:Y:S01]  /*2c20*/  @!PT LDS RZ, [RZ] ;  /* 0x00000000fffff984 */ /* 0x000fe20000000800 */
[----:B------:R-:W-:Y:S01]  /*2c30*/  @!PT LDS RZ, [RZ] ;  /* 0x00000000fffff984 */ /* 0x000fe20000000800 */
[----:B------:R-:W-:Y:S01]  /*2c40*/  @!PT LDS RZ, [RZ] ;  /* 0x00000000fffff984 */ /* 0x000fe20000000800 */
[----:B------:R2:W-:Y:S06]  /*2c50*/  MEMBAR.ALL.CTA ;  /* 0x0000000000007992 */ /* 0x0005ec0000008000 */
[----:B--2---:R-:W2:Y:S01]  /*2c60*/  FENCE.VIEW.ASYNC.S ;  /* 0x00000000000073c6 */ /* 0x004ea20000000000 */
[----:B------:R-:W-:Y:S01]  /*2c70*/  SEL R11, R11, RZ, P1 ;  /* 0x000000ff0b0b7207 */ /* 0x000fe20000800000 */
[----:B--2---:R2:W-:Y:S01]  /*2c80*/  SYNCS.ARRIVE.TRANS64.RED.A1T0 RZ, [R0+URZ], RZ ;  /* 0x000000ff00ff79a7 */ /* 0x0045e200081004ff */
[----:B-1----:R-:W-:-:S02]  /*2c90*/  LOP3.LUT P3, RZ, R6, 0x1, RZ, 0xc0, !PT ;  /* 0x0000000106ff7812 */ /* 0x002fc4000786c0ff */
[----:B------:R-:W-:-:S04]  /*2ca0*/  SEL R5, RZ, 0x1, P0 ;  /* 0x00000001ff057807 */ /* 0x000fc80000000000 */
[----:B------:R-:W-:Y:S02]  /*2cb0*/  LOP3.LUT R8, R8, R5, RZ, 0x3c, !PT ;  /* 0x0000000508087212 */ /* 0x000fe400078e3cff */
[----:B--2---:R-:W-:-:S04]  /*2cc0*/  SEL R0, RZ, 0x1, P1 ;  /* 0x00000001ff007807 */ /* 0x004fc80000800000 */
[----:B------:R-:W-:Y:S01]  /*2cd0*/  LOP3.LUT R9, R9, R0, RZ, 0x3c, !PT ;  /* 0x0000000009097212 */ /* 0x000fe200078e3cff */
[----:B------:R-:W-:Y:S06]  /*2ce0*/  @P3 BRA `(.L_x_50) ;  /* 0xfffffffc002c3947 */ /* 0x000fec000383ffff */
[----:B------:R-:W-:Y:S01]  /*2cf0*/  ULEA UR5, UR6, UR37, 0x3 ;  /* 0x0000002506057291 */ /* 0x000fe2000f8e18ff */
[----:B------:R-:W-:-:S08]  /*2d00*/  SHF.L.U32 R3, R12, 0x1f, RZ ;  /* 0x0000001f0c037819 */ /* 0x000fd000000006ff */
[----:B------:R-:W1:Y:S02]  /*2d10*/  SYNCS.PHASECHK.TRANS64 P0, [UR5+0x90], R3 ;  /* 0x00009003ff0075a7 */ /* 0x000e640008001005 */
[----:B-1----:R-:W-:Y:S05]  /*2d20*/  @P0 BRA `(.L_x_51) ;  /* 0x0000000000080947 */ /* 0x002fea0003800000 */
[----:B------:R-:W1:Y:S02]  /*2d30*/  SYNCS.PHASECHK.TRANS64.TRYWAIT P0, [UR5+0x90], R3 ;  /* 0x00009003ff0075a7 */ /* 0x000e640008001105 */
[----:B-1----:R-:W-:Y:S05]  /*2d40*/  @!P0 BRA `(.L_x_52) ;  /* 0x0000005c00a88947 */ /* 0x002fea0003800000 */
.L_x_51:
[----:B------:R-:W-:-:S04]  /*2d50*/  UIADD3 UR4, UPT, UPT, UR6, 0x1, URZ ;  /* 0x0000000106047890 */ /* 0x000fc8000fffe0ff */
[----:B------:R-:W-:-:S04]  /*2d60*/  UISETP.NE.AND UP0, UPT, UR4, 0x2, UPT ;  /* 0x000000020400788c */ /* 0x000fc8000bf05270 */
[----:B------:R-:W-:Y:S02]  /*2d70*/  USEL UR7, URZ, 0x1, UP0 ;  /* 0x00000001ff077887 */ /* 0x000fe40008000000 */
[----:B------:R-:W-:-:S04]  /*2d80*/  USEL UR4, UR4, URZ, UP0 ;  /* 0x000000ff04047287 */ /* 0x000fc80008000000 */
[----:B------:R-:W-:Y:S01]  /*2d90*/  ULEA UR4, UR4, UR37, 0x3 ;  /* 0x0000002504047291 */ /* 0x000fe2000f8e18ff */
[----:B-1----:R-:W-:-:S04]  /*2da0*/  LOP3.LUT R3, R12, UR7, RZ, 0x3c, !PT ;  /* 0x000000070c037c12 */ /* 0x002fc8000f8e3cff */
[----:B------:R-:W-:-:S04]  /*2db0*/  SHF.L.U32 R0, R3, 0x1f, RZ ;  /* 0x0000001f03007819 */ /* 0x000fc800000006ff */
[----:B------:R-:W1:Y:S02]  /*2dc0*/  SYNCS.PHASECHK.TRANS64 P0, [UR4+0x90], R0 ;  /* 0x00009000ff0075a7 */ /* 0x000e640008001004 */
[----:B-1----:R-:W-:Y:S05]  /*2dd0*/  @P0 EXIT ;  /* 0x000000000000094d */ /* 0x002fea0003800000 */
[----:B------:R-:W-:Y:S02]  /*2de0*/  SHF.L.U32 R3, R3, 0x1f, RZ ;  /* 0x0000001f03037819 */ /* 0x000fe400000006ff */
[----:B------:R-:W-:-:S07]  /*2df0*/  MOV R0, UR4 ;  /* 0x0000000400007c02 */ /* 0x000fce0008000f00 */
.L_x_53:
[----:B-1----:R1:W2:Y:S02]  /*2e00*/  SYNCS.PHASECHK.TRANS64.TRYWAIT P0, [R0+URZ+0x90], R3 ;  /* 0x00009003000075a7 */ /* 0x0022a400080011ff */
[----:B--2---:R-:W-:Y:S05]  /*2e10*/  @!P0 NANOSLEEP.SYNCS 0x989680 ;  /* 0x009896800000895d */ /* 0x004fea0003900000 */
[----:B------:R-:W2:Y:S02]  /*2e20*/  @!P0 SYNCS.PHASECHK.TRANS64 P0, [R0+URZ+0x90], R3 ;  /* 0x00009003000085a7 */ /* 0x000ea400080010ff */
[----:B--2---:R-:W-:Y:S05]  /*2e30*/  @P0 EXIT ;  /* 0x000000000000094d */ /* 0x004fea0003800000 */
[----:B------:R-:W-:Y:S05]  /*2e40*/  BRA `(.L_x_53) ;  /* 0xfffffffc00ec7947 */ /* 0x000fea000383ffff */
.L_x_46:
[----:B------:R-:W-:Y:S05]  /*2e50*/  BRA.U UP4, `(.L_x_54) ;  /* 0x0000001104d47547 */ /* 0x000fea000b800000 */
[----:B------:R-:W-:Y:S01]  /*2e60*/  UMOV UR4, 0x40 ;  /* 0x0000004000047882 */ /* 0x000fe20000000000 */
[----:B------:R-:W-:Y:S01]  /*2e70*/  NOP ;  /* 0x0000000000007918 */ /* 0x000fe20000000000 */
[----:B------:R-:W-:Y:S01]  /*2e80*/  ULEA UR4, UR37, UR4, 0x18 ;  /* 0x0000000425047291 */ /* 0x000fe2000f8ec0ff */
[----:B------:R-:W-:Y:S02]  /*2e90*/  UMOV UR5, 0x400 ;  /* 0x0000040000057882 */ /* 0x000fe40000000000 */
[----:B------:R-:W-:-:S06]  /*2ea0*/  ULEA UR37, UR37, UR5, 0x18 ;  /* 0x0000000525257291 */ /* 0x000fcc000f8ec0ff */
[----:B------:R-:W1:Y:S02]  /*2eb0*/  LDS.U8 R2, [UR4+0x1c] ;  /* 0x00001c04ff027984 */ /* 0x000e640008000000 */
[----:B-1----:R-:W-:-:S13]  /*2ec0*/  ISETP.NE.AND P0, PT, R2, RZ, PT ;  /* 0x000000ff0200720c */ /* 0x002fda0003f05270 */
[----:B------:R-:W-:Y:S05]  /*2ed0*/  @P0 BRA `(.L_x_55) ;  /* 0x0000000400080947 */ /* 0x000fea0003800000 */
[----:B------:R-:W-:Y:S02]  /*2ee0*/  UISETP.NE.U32.AND UP0, UPT, UR9, 0x1, UPT ;  /* 0x000000010900788c */ /* 0x000fe4000bf05070 */
[----:B------:R-:W-:-:S07]  /*2ef0*/  UIADD3 UR6, UPT, UPT, UR4, 0x8, URZ ;  /* 0x0000000804067890 */ /* 0x000fce000fffe0ff */
[----:B------:R-:W-:Y:S05]  /*2f00*/  BRA.U !UP0, `(.L_x_56) ;  /* 0x00000001089c7547 */ /* 0x000fea000b800000 */
[----:B------:R-:W-:Y:S01]  /*2f10*/  ELECT P0, URZ, PT ;  /* 0x0000000000ff782f */ /* 0x000fe20003800000 */
[----:B------:R-:W-:-:S12]  /*2f20*/  BSSY B0, `(.L_x_56) ;  /* 0x0000025000007945 */ /* 0x000fd80003800000 */
[----:B------:R-:W-:Y:S05]  /*2f30*/  @!P0 BRA `(.L_x_57) ;  /* 0x00000000008c8947 */ /* 0x000fea0003800000 */
[----:B------:R-:W-:-:S05]  /*2f40*/  UMOV UR5, 0x10 ;  /* 0x0000001000057882 */ /* 0x000fca0000000000 */
[----:B------:R-:W-:Y:S04]  /*2f50*/  DEPBAR.LE SB1, 0x36 ;  /* 0x00009d800000791a */ /* 0x000fe80000000000 */
[----:B------:R-:W1:Y:S02]  /*2f60*/  UTCATOMSWS.2CTA.FIND_AND_SET.ALIGN UP1, UR5, UR5 ;  /* 0x00000005000575e3 */ /* 0x000e640008220800 */
[----:B-1----:R-:W-:Y:S01]  /*2f70*/  MOV R11, UR5 ;  /* 0x00000005000b7c02 */ /* 0x002fe20008000f00 */
[----:B------:R-:W-:Y:S06]  /*2f80*/  BRA.U UP1, `(.L_x_58) ;  /* 0x0000000101187547 */ /* 0x000fec000b800000 */
.L_x_59:
[----:B------:R-:W-:Y:S05]  /*2f90*/  NANOSLEEP 0x64 ;  /* 0x000000640000795d */ /* 0x000fea0003800000 */
[----:B------:R-:W-:-:S05]  /*2fa0*/  UMOV UR5, 0x10 ;  /* 0x0000001000057882 */ /* 0x000fca0000000000 */
[----:B------:R-:W-:Y:S04]  /*2fb0*/  DEPBAR.LE SB1, 0x36 ;  /* 0x00009d800000791a */ /* 0x000fe80000000000 */
[----:B------:R-:W1:Y:S02]  /*2fc0*/  UTCATOMSWS.2CTA.FIND_AND_SET.ALIGN UP1, UR5, UR5 ;  /* 0x00000005000575e3 */ /* 0x000e640008220800 */
[----:B-1----:R-:W-:Y:S01]  /*2fd0*/  MOV R11, UR5 ;  /* 0x00000005000b7c02 */ /* 0x002fe20008000f00 */
[----:B------:R-:W-:Y:S05]  /*2fe0*/  BRA.U !UP1, `(.L_x_59) ;  /* 0xfffffffd09e87547 */ /* 0x000fea000b83ffff */
.L_x_58:
[----:B------:R-:W1:Y:S01]  /*2ff0*/  LDS R5, [UR4+0x10] ;  /* 0x00001004ff057984 */ /* 0x000e620008000800 */
[----:B------:R-:W-:Y:S01]  /*3000*/  IMAD.U32 R3, RZ, RZ, UR37 ;  /* 0x00000025ff037e24 */ /* 0x000fe2000f8e00ff */
[----:B------:R-:W-:-:S03]  /*3010*/  MOV R2, UR8 ;  /* 0x0000000800027c02 */ /* 0x000fc60008000f00 */
[----:B------:R-:W-:Y:S01]  /*3020*/  VIADD R3, R3, 0x130 ;  /* 0x0000013003037836 */ /* 0x000fe20000000000 */
[----:B-1----:R-:W-:-:S04]  /*3030*/  SHF.L.U32 R5, R5, 0x1f, RZ ;  /* 0x0000001f05057819 */ /* 0x002fc800000006ff */
[----:B------:R-:W1:Y:S02]  /*3040*/  SYNCS.PHASECHK.TRANS64.TRYWAIT P0, [UR4+0x8], R5 ;  /* 0x00000805ff0075a7 */ /* 0x000e640008001104 */
[----:B-1----:R-:W-:Y:S05]  /*3050*/  @P0 BRA `(.L_x_60) ;  /* 0x0000000000080947 */ /* 0x002fea0003800000 */
[----:B------:R-:W1:Y:S02]  /*3060*/  SYNCS.PHASECHK.TRANS64.TRYWAIT P0, [UR4+0x8], R5 ;  /* 0x00000805ff0075a7 */ /* 0x000e640008001104 */
[----:B-1----:R-:W-:Y:S05]  /*3070*/  @!P0 BRA `(.L_x_61) ;  /* 0x0000005800f48947 */ /* 0x002fea0003800000 */
.L_x_60:
[----:B-1----:R-:W-:Y:S01]  /*3080*/  HFMA2 R4, -RZ, RZ, 0, 5.9604644775390625e-08 ;  /* 0x00000001ff047431 */ /* 0x002fe200000001ff */
[----:B------:R-:W-:Y:S01]  /*3090*/  UPRMT UR5, UR8, 0x654, UR6 ;  /* 0x0000065408057896 */ /* 0x000fe20008000006 */
[----:B------:R-:W-:Y:S01]  /*30a0*/  IMAD.MOV.U32 R6, RZ, RZ, 0xffff ;  /* 0x0000ffffff067424 */ /* 0x000fe200078e00ff */
[----:B------:R-:W-:Y:S01]  /*30b0*/  PRMT R2, R2, 0x654, R3 ;  /* 0x0000065402027816 */ /* 0x000fe20000000003 */
[----:B------:R-:W-:Y:S02]  /*30c0*/  IMAD.MOV.U32 R5, RZ, RZ, 0x4 ;  /* 0x00000004ff057424 */ /* 0x000fe400078e00ff */
[----:B------:R-:W-:Y:S01]  /*30d0*/  IMAD.SHL.U32 R9, R11, 0x20, RZ ;  /* 0x000000200b097824 */ /* 0x000fe200078e00ff */
[----:B------:R-:W-:Y:S02]  /*30e0*/  MOV R3, UR5 ;  /* 0x0000000500037c02 */ /* 0x000fe40008000f00 */
[-C--:B------:R-:W-:Y:S01]  /*30f0*/  SHF.L.U32 R7, R6, R11.reuse, RZ ;  /* 0x0000000b06077219 */ /* 0x080fe200000006ff */
[----:B------:R1:W-:Y:S01]  /*3100*/  SYNCS.ARRIVE.TRANS64.RED RZ, [UR5], R5 ;  /* 0x00000005ffff79a7 */ /* 0x0003e20008000405 */
[----:B------:R-:W-:Y:S01]  /*3110*/  SHF.L.U32 R6, R4, R11, RZ ;  /* 0x0000000b04067219 */ /* 0x000fe200000006ff */
[----:B------:R1:W-:Y:S04]  /*3120*/  STS [UR37+0x130], R9 ;  /* 0x00013009ff007988 */ /* 0x0003e80008000825 */
[----:B------:R1:W-:Y:S04]  /*3130*/  STAS [R2.64], R11 ;  /* 0x0000000b02007dbd */ /* 0x0003e8000c0008ff */
[----:B------:R1:W-:Y:S04]  /*3140*/  ATOMS.OR RZ, [UR4+0x14], R7 ;  /* 0x00001407ffff798c */ /* 0x0003e8000b000004 */
[----:B------:R1:W-:Y:S04]  /*3150*/  ATOMS.OR RZ, [UR4+0x18], R6 ;  /* 0x00001806ffff798c */ /* 0x0003e8000b000004 */
[----:B------:R1:W-:Y:S02]  /*3160*/  ATOMS.XOR RZ, [UR4+0x10], R4 ;  /* 0x00001004ffff798c */ /* 0x0003e4000b800004 */
.L_x_57:
[----:B------:R-:W-:Y:S05]  /*3170*/  BSYNC B0 ;  /* 0x0000000000007941 */ /* 0x000fea0003800000 */
.L_x_56:
[----:B------:R-:W-:Y:S05]  /*3180*/  BRA.U UP0, `(.L_x_62) ;  /* 0x00000001006c7547 */ /* 0x000fea000b800000 */
[----:B------:R-:W-:-:S03]  /*3190*/  UMOV UR5, 0xffffffff ;  /* 0xffffffff00057882 */ /* 0x000fc60000000000 */
[----:B------:R-:W-:Y:S05]  /*31a0*/  BRA.DIV UR5, `(.L_x_63) ;  /* 0x0000005a05c07947 */ /* 0x000fea000b800000 */
[----:B------:R-:W-:-:S13]  /*31b0*/  ELECT P6, URZ, PT ;  /* 0x0000000000ff782f */ /* 0x000fda00038c0000 */
.L_x_163:
[----:B------:R-:W-:Y:S05]  /*31c0*/  @!P6 BRA `(.L_x_62) ;  /* 0x00000000005ce947 */ /* 0x000fea0003800000 */
[----:B-1----:R-:W1:Y:S02]  /*31d0*/  LDS R3, [UR4+0x10] ;  /* 0x00001004ff037984 */ /* 0x002e640008000800 */
[----:B-1----:R-:W-:-:S04]  /*31e0*/  SHF.L.U32 R3, R3, 0x1f, RZ ;  /* 0x0000001f03037819 */ /* 0x002fc800000006ff */
[----:B------:R-:W1:Y:S02]  /*31f0*/  SYNCS.PHASECHK.TRANS64.TRYWAIT P0, [UR4+0x8], R3 ;  /* 0x00000803ff0075a7 */ /* 0x000e640008001104 */
[----:B-1----:R-:W-:Y:S05]  /*3200*/  @P0 BRA `(.L_x_64) ;  /* 0x0000000000080947 */ /* 0x002fea0003800000 */
[----:B------:R-:W1:Y:S02]  /*3210*/  SYNCS.PHASECHK.TRANS64.TRYWAIT P0, [UR4+0x8], R3 ;  /* 0x00000803ff0075a7 */ /* 0x000e640008001104 */
[----:B-1----:R-:W-:Y:S05]  /*3220*/  @!P0 BRA `(.L_x_65) ;  /* 0x0000005800c08947 */ /* 0x002fea0003800000 */
.L_x_64:
[----:B------:R-:W2:Y:S01]  /*3230*/  LDS R5, [UR37+0x130] ;  /* 0x00013025ff057984 */ /* 0x000ea20008000800 */
[----:B-1----:R-:W-:Y:S02]  /*3240*/  HFMA2 R2, -RZ, RZ, 0, 5.9604644775390625e-08 ;  /* 0x00000001ff027431 */ /* 0x002fe400000001ff */
[----:B------:R-:W-:Y:S01]  /*3250*/  IMAD.MOV.U32 R3, RZ, RZ, 0xffff ;  /* 0x0000ffffff037424 */ /* 0x000fe200078e00ff */
[----:B------:R-:W-:Y:S01]  /*3260*/  UPRMT UR5, UR8, 0x654, UR6 ;  /* 0x0000065408057896 */ /* 0x000fe20008000006 */
[----:B--2---:R-:W-:-:S03]  /*3270*/  IMAD.SHL.U32 R4, R5, 0x20, RZ ;  /* 0x0000002005047824 */ /* 0x004fc600078e00ff */
[-C--:B------:R-:W-:Y:S02]  /*3280*/  SHF.L.U32 R3, R3, R5.reuse, RZ ;  /* 0x0000000503037219 */ /* 0x080fe400000006ff */
[----:B------:R-:W-:Y:S01]  /*3290*/  SHF.L.U32 R5, R2, R5, RZ ;  /* 0x0000000502057219 */ /* 0x000fe200000006ff */
[----:B------:R2:W-:Y:S04]  /*32a0*/  STS [UR37+0x130], R4 ;  /* 0x00013004ff007988 */ /* 0x0005e80008000825 */
[----:B------:R2:W-:Y:S04]  /*32b0*/  ATOMS.OR RZ, [UR4+0x14], R3 ;  /* 0x00001403ffff798c */ /* 0x0005e8000b000004 */
[----:B------:R2:W-:Y:S01]  /*32c0*/  ATOMS.OR RZ, [UR4+0x18], R5 ;  /* 0x00001805ffff798c */ /* 0x0005e2000b000004 */
[----:B------:R-:W-:Y:S03]  /*32d0*/  SYNCS.ARRIVE.TRANS64.RED.A1T0 RZ, [UR5], RZ ;  /* 0x000000ffffff79a7 */ /* 0x000fe60008100405 */
[----:B------:R2:W-:Y:S01]  /*32e0*/  ATOMS.XOR RZ, [UR4+0x10], R2 ;  /* 0x00001002ffff798c */ /* 0x0005e2000b800004 */
[----:B------:R-:W-:Y:S05]  /*32f0*/  BRA `(.L_x_62) ;  /* 0x0000000000107947 */ /* 0x000fea0003800000 */
.L_x_55:
[----:B------:R-:W-:-:S05]  /*3300*/  MOV R2, 0xffffffff ;  /* 0xffffffff00027802 */ /* 0x000fca0000000f00 */
[----:B------:R1:W-:Y:S02]  /*3310*/  STS [UR37+0x130], R2 ;  /* 0x00013002ff007988 */ /* 0x0003e40008000825 */
[----:B-1----:R-:W-:Y:S02]  /*3320*/  MOV R2, 0x3340 ;  /* 0x0000334000027802 */ /* 0x002fe40000000f00 */
[----:B-----5:R-:W-:Y:S05]  /*3330*/  CALL.REL.NOINC `($__internal_1_$__cuda_sm10x_tcgen05_guardrail_trap_phase_invalid_during_alloc) ;  /* 0x0000006000947944 */ /* 0x020fea0003c00000 */
.L_x_62:
[----:B------:R-:W-:Y:S05]  /*3340*/  WARPSYNC.ALL ;  /* 0x0000000000007948 */ /* 0x000fea0003800000 */
[----:B------:R-:W3:Y:S01]  /*3350*/  S2UR UR5, SR_CgaCtaId ;  /* 0x00000000000579c3 */ /* 0x000ee20000008800 */
[----:B------:R-:W-:Y:S01]  /*3360*/  UMOV UR4, 0x400 ;  /* 0x0000040000047882 */ /* 0x000fe20000000000 */
[----:B------:R-:W-:-:S06]  /*3370*/  NOP ;  /* 0x0000000000007918 */ /* 0x000fcc0000000000 */
[----:B------:R-:W-:Y:S06]  /*3380*/  BAR.ARV 0x6, 0xa0 ;  /* 0x0182800000007b1d */ /* 0x000fec0000002000 */
[----:B------:R-:W4:Y:S01]  /*3390*/  LDCU UR6, c[0x0][0x38c] ;  /* 0x00007180ff0677ac */ /* 0x000f220008000800 */
[----:B------:R-:W-:Y:S01]  /*33a0*/  LOP3.LUT R0, R0, 0xffff, RZ, 0xc0, !PT ;  /* 0x0000ffff00007812 */ /* 0x000fe200078ec0ff */
[----:B-1----:R-:W-:Y:S01]  /*33b0*/  IMAD.MOV.U32 R9, RZ, RZ, 0x1 ;  /* 0x00000001ff097424 */ /* 0x002fe200078e00ff */
[----:B------:R-:W-:Y:S01]  /*33c0*/  LOP3.LUT R8, R8, 0xffff, RZ, 0xc0, !PT ;  /* 0x0000ffff08087812 */ /* 0x000fe200078ec0ff */
[----:B------:R-:W-:Y:S01]  /*33d0*/  UMOV UR18, URZ ;  /* 0x000000ff00127c82 */ /* 0x000fe20008000000 */
[----:B------:R-:W-:Y:S01]  /*33e0*/  R2UR UR11, R0 ;  /* 0x00000000000b72ca */ /* 0x000fe200000e0000 */
[----:B------:R-:W-:Y:S01]  /*33f0*/  UMOV UR17, URZ ;  /* 0x000000ff00117c82 */ /* 0x000fe20008000000 */
[----:B------:R-:W-:Y:S01]  /*3400*/  R2UR UR12, R8 ;  /* 0x00000000080c72ca */ /* 0x000fe200000e0000 */
[----:B------:R-:W-:Y:S01]  /*3410*/  IMAD.MOV.U32 R8, RZ, RZ, RZ ;  /* 0x000000ffff087224 */ /* 0x000fe200078e00ff */
[----:B------:R-:W-:Y:S01]  /*3420*/  UMOV UR16, URZ ;  /* 0x000000ff00107c82 */ /* 0x000fe20008000000 */
[----:B---3--:R-:W-:-:S02]  /*3430*/  ULEA UR5, UR5, UR4, 0x18 ;  /* 0x0000000405057291 */ /* 0x008fc4000f8ec0ff */
[----:B------:R-:W-:Y:S02]  /*3440*/  UISETP.NE.AND UP2, UPT, UR9, URZ, UPT ;  /* 0x000000ff0900728c */ /* 0x000fe4000bf45270 */
[----:B------:R-:W-:Y:S02]  /*3450*/  UIADD3 UR13, UPT, UPT, UR5, 0x4300, URZ ;  /* 0x00004300050d7890 */ /* 0x000fe4000fffe0ff */
[----:B------:R-:W-:Y:S02]  /*3460*/  UIADD3 UR20, UPT, UPT, UR5, 0xa300, URZ ;  /* 0x0000a30005147890 */ /* 0x000fe4000fffe0ff */
[----:B----4-:R-:W-:Y:S01]  /*3470*/  UIADD3 UR6, UPT, UPT, UR6, 0x3f, URZ ;  /* 0x0000003f06067890 */ /* 0x010fe2000fffe0ff */
[----:B--2---:R-:W1:Y:S01]  /*3480*/  LDS R2, [UR5+0x130] ;  /* 0x00013005ff027984 */ /* 0x004e620008000800 */
[----:B------:R-:W-:Y:S02]  /*3490*/  USHF.R.U32.HI UR13, URZ, 0x4, UR13 ;  /* 0x00000004ff0d7899 */ /* 0x000fe4000801160d */
[----:B------:R-:W-:-:S02]  /*34a0*/  USHF.R.S32.HI UR4, URZ, 0x1f, UR6 ;  /* 0x0000001fff047899 */ /* 0x000fc40008011406 */
[----:B------:R-:W-:Y:S02]  /*34b0*/  USHF.R.U32.HI UR20, URZ, 0x4, UR20 ;  /* 0x00000004ff147899 */ /* 0x000fe40008011614 */
[----:B------:R-:W-:Y:S02]  /*34c0*/  ULEA.HI UR4, UR4, UR6, URZ, 0x6 ;  /* 0x0000000604047291 */ /* 0x000fe4000f8f30ff */
[----:B------:R-:W-:Y:S02]  /*34d0*/  ULOP3.LUT UR13, UR13, 0x3fff, URZ, 0xc0, !UPT ;  /* 0x00003fff0d0d7892 */ /* 0x000fe4000f8ec0ff */
[----:B------:R-:W-:Y:S01]  /*34e0*/  USHF.R.S32.HI UR4, URZ, 0x6, UR4 ;  /* 0x00000006ff047899 */ /* 0x000fe20008011404 */
[----:B------:R-:W-:Y:S01]  /*34f0*/  UMOV UR28, 0x0 ;  /* 0x00000000001c7882 */ /* 0x000fe20000000000 */
[----:B------:R-:W-:Y:S02]  /*3500*/  UMOV UR29, 0x8210010 ;  /* 0x08210010001d7882 */ /* 0x000fe40000000000 */
[----:B------:R-:W-:-:S02]  /*3510*/  UISETP.LT.AND UP0, UPT, UR4, 0x1, UPT ;  /* 0x000000010400788c */ /* 0x000fc4000bf01270 */
[----:B------:R-:W-:Y:S02]  /*3520*/  ULOP3.LUT UR20, UR20, 0x3fff, URZ, 0xc0, !UPT ;  /* 0x00003fff14147892 */ /* 0x000fe4000f8ec0ff */
[----:B------:R-:W-:Y:S02]  /*3530*/  ULOP3.LUT UR13, UR13, 0x10000, URZ, 0xfc, !UPT ;  /* 0x000100000d0d7892 */ /* 0x000fe4000f8efcff */
[----:B------:R-:W-:Y:S01]  /*3540*/  USEL UR19, UR4, 0x1, !UP0 ;  /* 0x0000000104137887 */ /* 0x000fe2000c000000 */
[----:B------:R-:W-:Y:S01]  /*3550*/  UMOV UR26, 0x0 ;  /* 0x00000000001a7882 */ /* 0x000fe20000000000 */
[----:B------:R-:W-:Y:S01]  /*3560*/  UMOV UR27, 0x8210010 ;  /* 0x08210010001b7882 */ /* 0x000fe20000000000 */
[----:B------:R-:W-:Y:S01]  /*3570*/  UMOV UR24, 0x0 ;  /* 0x0000000000187882 */ /* 0x000fe20000000000 */
[----:B------:R-:W-:Y:S01]  /*3580*/  UMOV UR25, 0x8210010 ;  /* 0x0821001000197882 */ /* 0x000fe20000000000 */
[----:B------:R-:W-:Y:S01]  /*3590*/  UMOV UR22, 0x0 ;  /* 0x0000000000167882 */ /* 0x000fe20000000000 */
[----:B------:R-:W-:Y:S01]  /*35a0*/  UMOV UR23, 0x8210010 ;  /* 0x0821001000177882 */ /* 0x000fe20000000000 */
[----:B-1----:R-:W-:-:S02]  /*35b0*/  R2UR UR21, R2 ;  /* 0x00000000021572ca */ /* 0x002fc400000e0000 */
[----:B------:R-:W-:-:S13]  /*35c0*/  CS2R R2, SRZ ;  /* 0x0000000000027805 */ /* 0x000fda000001ff00 */
.L_x_73:
[C---:B------:R-:W-:Y:S02]  /*35d0*/  LEA R0, R8.reuse, UR5, 0x3 ;  /* 0x0000000508007c11 */ /* 0x040fe4000f8e18ff */
[----:B------:R-:W-:Y:S02]  /*35e0*/  SHF.L.U32 R5, R3, 0x1f, RZ ;  /* 0x0000001f03057819 */ /* 0x000fe400000006ff */
[----:B------:R-:W-:Y:S02]  /*35f0*/  LEA R4, R8, UR5, 0x4 ;  /* 0x0000000508047c11 */ /* 0x000fe4000f8e20ff */
[----:B------:R-:W1:Y:S02]  /*3600*/  SYNCS.PHASECHK.TRANS64.TRYWAIT P0, [R0+URZ+0x80], R5 ;  /* 0x00008005000075a7 */ /* 0x000e6400080011ff */
[----:B-1-34-:R-:W-:Y:S05]  /*3610*/  @!P0 BRA `(.L_x_66) ;  /* 0x0000005400dc8947 */ /* 0x01afea0003800000 */
.L_x_164:
[----:B-1----:R-:W1:Y:S01]  /*3620*/  LDS.128 R4, [R4+0x110] ;  /* 0x0001100004047984 */ /* 0x002e620000000c00 */
[----:B------:R-:W-:Y:S02]  /*3630*/  VIADD R0, R0, 0x90 ;  /* 0x0000009000007836 */ /* 0x000fe40000000000 */
[----:B------:R-:W-:Y:S01]  /*3640*/  VIADD R8, R8, 0x1 ;  /* 0x0000000108087836 */ /* 0x000fe20000000000 */
[----:B------:R-:W-:Y:S01]  /*3650*/  @!PT LDS RZ, [RZ] ;  /* 0x00000000fffff984 */ /* 0x000fe20000000800 */
[----:B------:R-:W-:Y:S01]  /*3660*/  @!PT LDS RZ, [RZ] ;  /* 0x00000000fffff984 */ /* 0x000fe20000000800 */
[----:B------:R-:W-:Y:S01]  /*3670*/  @!PT LDS RZ, [RZ] ;  /* 0x00000000fffff984 */ /* 0x000fe20000000800 */
[----:B------:R-:W-:Y:S01]  /*3680*/  @!PT LDS RZ, [RZ] ;  /* 0x00000000fffff984 */ /* 0x000fe20000000800 */
[----:B------:R2:W-:Y:S06]  /*3690*/  MEMBAR.ALL.CTA ;  /* 0x0000000000007992 */ /* 0x0005ec0000008000 */
[----:B--2---:R-:W2:Y:S01]  /*36a0*/  FENCE.VIEW.ASYNC.S ;  /* 0x00000000000073c6 */ /* 0x004ea20000000000 */
[----:B------:R-:W-:-:S04]  /*36b0*/  PRMT R0, RZ, 0x654, R0 ;  /* 0x00000654ff007816 */ /* 0x000fc80000000000 */
[----:B--2---:R2:W-:Y:S01]  /*36c0*/  SYNCS.ARRIVE.TRANS64.RED.A1T0 RZ, [R0+URZ], RZ ;  /* 0x000000ff00ff79a7 */ /* 0x0045e200081004ff */
[----:B-1----:R-:W-:Y:S01]  /*36d0*/  LOP3.LUT P1, RZ, R6, 0x1, RZ, 0xc0, !PT ;  /* 0x0000000106ff7812 */ /* 0x002fe2000782c0ff */
[----:B--2---:R-:W-:-:S12]  /*36e0*/  BRA.U UP2, `(.L_x_67) ;  /* 0x0000000502087547 */ /* 0x004fd8000b800000 */
[----:B------:R-:W1:Y:S01]  /*36f0*/  LDCU UR6, c[0x0][0x38c] ;  /* 0x00007180ff0677ac */ /* 0x000e620008000800 */
[----:B------:R-:W-:Y:S02]  /*3700*/  PLOP3.LUT P2, PT, PT, PT, PT, 0x80, 0x8 ;  /* 0x000000000008781c */ /* 0x000fe40003f4f070 */
[----:B------:R-:W-:Y:S01]  /*3710*/  SHF.L.U32 R5, R9, 0x1f, RZ ;  /* 0x0000001f09057819 */ /* 0x000fe200000006ff */
[----:B------:R-:W-:Y:S02]  /*3720*/  ULEA UR7, UR18, UR5, 0x3 ;  /* 0x0000000512077291 */ /* 0x000fe4000f8e18ff */
[----:B------:R-:W-:Y:S02]  /*3730*/  ULEA UR10, UR18, UR21, 0x6 ;  /* 0x00000015120a7291 */ /* 0x000fe4000f8e30ff */
[----:B-1----:R-:W-:-:S06]  /*3740*/  UISETP.GE.AND UP0, UPT, UR6, 0x1, UPT ;  /* 0x000000010600788c */ /* 0x002fcc000bf06270 */
[----:B------:R-:W-:-:S05]  /*3750*/  PLOP3.LUT P0, PT, PT, PT, UP0, 0x80, 0x8 ;  /* 0x000000000008781c */ /* 0x000fca0003f0f008 */
[----:B------:R-:W-:-:S08]  /*3760*/  @UP0 ULEA UR6, UR17, UR5, 0x3 ;  /* 0x0000000511060291 */ /* 0x000fd0000f8e18ff */
[----:B------:R-:W-:-:S04]  /*3770*/  @P0 SHF.L.U32 R0, R2, 0x1f, RZ ;  /* 0x0000001f02000819 */ /* 0x000fc800000006ff */
[----:B------:R1:W2:Y:S01]  /*3780*/  @P0 SYNCS.PHASECHK.TRANS64.TRYWAIT P2, [UR6], R0 ;  /* 0x00000000ff0005a7 */ /* 0x0002a20008041106 */
[----:B------:R-:W3:Y:S02]  /*3790*/  SYNCS.PHASECHK.TRANS64.TRYWAIT P0, [UR7+0xc0], R5 ;  /* 0x0000c005ff0075a7 */ /* 0x000ee40008001107 */
[----:B-123--:R-:W-:Y:S05]  /*37a0*/  @!P0 BRA `(.L_x_68) ;  /* 0x00000054008c8947 */ /* 0x00efea0003800000 */
.L_x_166:
[----:B------:R-:W-:Y:S01]  /*37b0*/  UMOV UR15, UR16 ;  /* 0x00000010000f7c82 */ /* 0x000fe20008000000 */
[----:B------:R-:W-:Y:S05]  /*37c0*/  BRA.U !UP0, `(.L_x_69) ;  /* 0x0000000108c07547 */ /* 0x000fea000b800000 */
[----:B------:R-:W-:Y:S02]  /*37d0*/  UIADD3 UR15, UPT, UPT, UR19, UR16, URZ ;  /* 0x00000010130f7290 */ /* 0x000fe4000fffe0ff */
[----:B------:R-:W-:Y:S01]  /*37e0*/  UPLOP3.LUT UP3, UPT, UPT, UPT, UPT, 0x40, 0x4 ;  /* 0x000000000004789c */ /* 0x000fe20003f6e870 */
[----:B------:R-:W-:Y:S01]  /*37f0*/  UMOV UR14, UR4 ;  /* 0x00000004000e7c82 */ /* 0x000fe20008000000 */
[----:B------:R-:W-:-:S09]  /*3800*/  UMOV UR46, UR17 ;  /* 0x00000011002e7c82 */ /* 0x000fd20008000000 */
.L_x_72:
[----:B--2---:R-:W-:Y:S01]  /*3810*/  ULEA UR6, UR46, UR5, 0x3 ;  /* 0x000000052e067291 */ /* 0x004fe2000f8e18ff */
[----:B---3--:R-:W-:Y:S11]  /*3820*/  @P2 BRA `(.L_x_70) ;  /* 0x00000000000c2947 */ /* 0x008ff60003800000 */
[----:B-1----:R-:W-:Y:S04]  /*3830*/  SHF.L.U32 R5, R2, 0x1f, RZ ;  /* 0x0000001f02057819 */ /* 0x002fe800000006ff */
[----:B------:R-:W1:Y:S02]  /*3840*/  SYNCS.PHASECHK.TRANS64.TRYWAIT P0, [UR6], R5 ;  /* 0x00000005ff0075a7 */ /* 0x000e640008001106 */
[----:B-1----:R-:W-:Y:S05]  /*3850*/  @!P0 BRA `(.L_x_71) ;  /* 0x0000005400788947 */ /* 0x002fea0003800000 */
.L_x_70:
[----:B------:R-:W-:Y:S01]  /*3860*/  UISETP.NE.AND UP0, UPT, UR14, 0x1, UPT ;  /* 0x000000010e00788c */ /* 0x000fe2000bf05270 */
[----:B------:R-:W-:Y:S01]  /*3870*/  PLOP3.LUT P2, PT, PT, PT, PT, 0x80, 0x8 ;  /* 0x000000000008781c */ /* 0x000fe20003f4f070 */
[----:B------:R-:W-:Y:S02]  /*3880*/  UIADD3 UR17, UPT, UPT, UR46, 0x1, URZ ;  /* 0x000000012e117890 */ /* 0x000fe4000fffe0ff */
[----:B------:R-:W-:Y:S02]  /*3890*/  ULEA UR32, UR46, UR20, 0x9 ;  /* 0x000000142e207291 */ /* 0x000fe4000f8e48ff */
[----:B------:R-:W-:Y:S01]  /*38a0*/  UISETP.NE.AND UP1, UPT, UR17, 0x3, UPT ;  /* 0x000000031100788c */ /* 0x000fe2000bf25270 */
[----:B------:R-:W-:Y:S01]  /*38b0*/  PLOP3.LUT P0, PT, PT, PT, UP0, 0x80, 0x8 ;  /* 0x000000000008781c */ /* 0x000fe20003f0f008 */
[----:B------:R-:W-:Y:S02]  /*38c0*/  UIADD3 UR44, UPT, UPT, UR32, 0x80, URZ ;  /* 0x00000080202c7890 */ /* 0x000fe4000fffe0ff */
[----:B------:R-:W-:Y:S02]  /*38d0*/  USEL UR31, URZ, 0x1, UP1 ;  /* 0x00000001ff1f7887 */ /* 0x000fe40008800000 */
[----:B------:R-:W-:Y:S02]  /*38e0*/  USEL UR17, UR17, URZ, UP1 ;  /* 0x000000ff11117287 */ /* 0x000fe40008800000 */
[----:B------:R-:W-:Y:S02]  /*38f0*/  UIADD3 UR40, UPT, UPT, UR32, 0x100, URZ ;  /* 0x0000010020287890 */ /* 0x000fe4000fffe0ff */
[----:B------:R-:W-:Y:S01]  /*3900*/  @UP0 ULEA UR30, UR17, UR5, 0x3 ;  /* 0x00000005111e0291 */ /* 0x000fe2000f8e18ff */
[----:B------:R-:W-:Y:S01]  /*3910*/  LOP3.LUT R2, R2, UR31, RZ, 0x3c, !PT ;  /* 0x0000001f02027c12 */ /* 0x000fe2000f8e3cff */
[----:B------:R-:W-:Y:S02]  /*3920*/  UIADD3 UR36, UPT, UPT, UR32, 0x180, URZ ;  /* 0x0000018020247890 */ /* 0x000fe4000fffe0ff */
[----:B------:R-:W-:Y:S01]  /*3930*/  UIADD3 UR6, UPT, UPT, UR6, 0x18, URZ ;  /* 0x0000001806067890 */ /* 0x000fe2000fffe0ff */
[----:B-1----:R-:W-:Y:S01]  /*3940*/  @P0 SHF.L.U32 R0, R2, 0x1f, RZ ;  /* 0x0000001f02000819 */ /* 0x002fe200000006ff */
[----:B------:R-:W-:Y:S02]  /*3950*/  UIADD3 UR16, UPT, UPT, UR16, 0x1, URZ ;  /* 0x0000000110107890 */ /* 0x000fe4000fffe0ff */
[----:B------:R-:W-:Y:S01]  /*3960*/  UIADD3 UR14, UPT, UPT, UR14, -0x1, URZ ;  /* 0xffffffff0e0e7890 */ /* 0x000fe2000fffe0ff */
[----:B------:R2:W3:Y:S01]  /*3970*/  @P0 SYNCS.PHASECHK.TRANS64.TRYWAIT P2, [UR30], R0 ;  /* 0x00000000ff0005a7 */ /* 0x0004e2000804111e */
[----:B------:R-:W-:Y:S02]  /*3980*/  ULEA UR30, UR46, UR13, 0x9 ;  /* 0x0000000d2e1e7291 */ /* 0x000fe4000f8e48ff */
[----:B------:R-:W-:Y:S02]  /*3990*/  UISETP.NE.AND UP0, UPT, UR16, UR15, UPT ;  /* 0x0000000f1000728c */ /* 0x000fe4000bf05270 */
[----:B------:R-:W-:Y:S02]  /*39a0*/  UIADD3 UR42, UPT, UPT, UR30, 0x2, URZ ;  /* 0x000000021e2a7890 */ /* 0x000fe4000fffe0ff */
[----:B------:R-:W-:Y:S02]  /*39b0*/  UIADD3 UR38, UPT, UPT, UR30, 0x4, URZ ;  /* 0x000000041e267890 */ /* 0x000fe4000fffe0ff */
[----:B------:R-:W-:Y:S01]  /*39c0*/  UIADD3 UR34, UPT, UPT, UR30, 0x6, URZ ;  /* 0x000000061e227890 */ /* 0x000fe2000fffe0ff */
[----:B------:R-:W-:Y:S01]  /*39d0*/  UMOV UR33, 0x40004040 ;  /* 0x4000404000217882 */ /* 0x000fe20000000000 */
[----:B------:R-:W-:Y:S01]  /*39e0*/  UMOV UR31, 0x40004040 ;  /* 0x40004040001f7882 */ /* 0x000fe20000000000 */
[----:B------:R-:W-:Y:S01]  /*39f0*/  UMOV UR45, 0x40004040 ;  /* 0x40004040002d7882 */ /* 0x000fe20000000000 */
[----:B------:R2:W-:Y:S01]  /*3a00*/  UTCHMMA.2CTA gdesc[UR30], gdesc[UR32], tmem[UR10], tmem[UR28], idesc[UR29], UP3 ;  /* 0x00ff1c201e0075ea */ /* 0x0005e20009a0000a */
[----:B------:R-:W-:Y:S01]  /*3a10*/  UPLOP3.LUT UP3, UPT, UPT, UPT, UPT, 0x80, 0x8 ;  /* 0x000000000008789c */ /* 0x000fe20003f6f070 */
[----:B------:R-:W-:Y:S01]  /*3a20*/  UMOV UR43, 0x40004040 ;  /* 0x40004040002b7882 */ /* 0x000fe20000000000 */
[----:B------:R-:W-:Y:S01]  /*3a30*/  UMOV UR41, 0x40004040 ;  /* 0x4000404000297882 */ /* 0x000fe20000000000 */
[----:B------:R2:W-:Y:S01]  /*3a40*/  UTCHMMA.2CTA gdesc[UR42], gdesc[UR44], tmem[UR10], tmem[UR26], idesc[UR27], UPT ;  /* 0x00ff1a2c2a0075ea */ /* 0x0005e2000ba0000a */
[----:B------:R-:W-:Y:S01]  /*3a50*/  UMOV UR39, 0x40004040 ;  /* 0x4000404000277882 */ /* 0x000fe20000000000 */
[----:B------:R-:W-:Y:S01]  /*3a60*/  UMOV UR37, 0x40004040 ;  /* 0x4000404000257882 */ /* 0x000fe20000000000 */
[----:B------:R-:W-:Y:S01]  /*3a70*/  UMOV UR35, 0x40004040 ;  /* 0x4000404000237882 */ /* 0x000fe20000000000 */
[----:B------:R2:W-:Y:S01]  /*3a80*/  UTCHMMA.2CTA gdesc[UR38], gdesc[UR40], tmem[UR10], tmem[UR24], idesc[UR25], UPT ;  /* 0x00ff1828260075ea */ /* 0x0005e2000ba0000a */
[----:B------:R2:W-:Y:S01]  /*3a90*/  UTCHMMA.2CTA gdesc[UR34], gdesc[UR36], tmem[UR10], tmem[UR22], idesc[UR23], UPT ;  /* 0x00ff1624220075ea */ /* 0x0005e2000ba0000a */
[----:B------:R2:W-:Y:S01]  /*3aa0*/  UTCBAR.2CTA.MULTICAST [UR6], URZ, UR12 ;  /* 0x000000ff060073e9 */ /* 0x0005e2000820080c */
[----:B------:R-:W-:Y:S01]  /*3ab0*/  UMOV UR46, UR17 ;  /* 0x00000011002e7c82 */ /* 0x000fe20008000000 */
[----:B------:R-:W-:Y:S05]  /*3ac0*/  BRA.U UP0, `(.L_x_72) ;  /* 0xfffffffd00507547 */ /* 0x000fea000b83ffff */
.L_x_69:
[----:B------:R-:W-:Y:S01]  /*3ad0*/  UIADD3 UR7, UPT, UPT, UR7, 0xa0, URZ ;  /* 0x000000a007077890 */ /* 0x000fe2000fffe0ff */
[----:B------:R-:W-:-:S08]  /*3ae0*/  UMOV UR16, UR15 ;  /* 0x0000000f00107c82 */ /* 0x000fd00008000000 */
[----:B------:R4:W-:Y:S01]  /*3af0*/  UTCBAR.2CTA.MULTICAST [UR7], URZ, UR11 ;  /* 0x000000ff070073e9 */ /* 0x0009e2000820080b */
[----:B------:R-:W-:Y:S02]  /*3b00*/  NOP ;  /* 0x0000000000007918 */ /* 0x000fe40000000000 */
.L_x_67:
[----:B------:R-:W-:Y:S01]  /*3b10*/  UIADD3 UR18, UPT, UPT, UR18, 0x1, URZ ;  /* 0x0000000112127890 */ /* 0x000fe2000fffe0ff */
[----:B------:R-:W-:-:S03]  /*3b20*/  ISETP.NE.AND P0, PT, R8, 0x2, PT ;  /* 0x000000020800780c */ /* 0x000fc60003f05270 */
[----:B------:R-:W-:Y:S01]  /*3b30*/  UISETP.NE.AND UP0, UPT, UR18, 0x4, UPT ;  /* 0x000000041200788c */ /* 0x000fe2000bf05270 */
[----:B-12---:R-:W-:Y:S02]  /*3b40*/  SEL R0, RZ, 0x1, P0 ;  /* 0x00000001ff007807 */ /* 0x006fe40000000000 */
[----:B------:R-:W-:Y:S01]  /*3b50*/  SEL R8, R8, RZ, P0 ;  /* 0x000000ff08087207 */ /* 0x000fe20000000000 */
[----:B------:R-:W-:Y:S01]  /*3b60*/  USEL UR6, URZ, 0x1, UP0 ;  /* 0x00000001ff067887 */ /* 0x000fe20008000000 */
[----:B------:R-:W-:Y:S01]  /*3b70*/  LOP3.LUT R3, R3, R0, RZ, 0x3c, !PT ;  /* 0x0000000003037212 */ /* 0x000fe200078e3cff */
[----:B------:R-:W-:-:S04]  /*3b80*/  USEL UR18, UR18, URZ, UP0 ;  /* 0x000000ff12127287 */ /* 0x000fc80008000000 */
[----:B------:R-:W-:Y:S01]  /*3b90*/  LOP3.LUT R9, R9, UR6, RZ, 0x3c, !PT ;  /* 0x0000000609097c12 */ /* 0x000fe2000f8e3cff */
[----:B------:R-:W-:Y:S07]  /*3ba0*/  @P1 BRA `(.L_x_73) ;  /* 0xfffffff800881947 */ /* 0x000fee000383ffff */
[----:B------:R-:W1:Y:S01]  /*3bb0*/  S2UR UR4, SR_CgaCtaId ;  /* 0x00000000000479c3 */ /* 0x000e620000008800 */
[----:B------:R-:W-:Y:S01]  /*3bc0*/  ELECT P0, URZ, PT ;  /* 0x0000000000ff782f */ /* 0x000fe20003800000 */
[----:B------:R-:W-:Y:S01]  /*3bd0*/  HFMA2 R0, -RZ, RZ, 0, 5.9604644775390625e-08 ;  /* 0x00000001ff007431 */ /* 0x000fe200000001ff */
[----:B------:R-:W-:-:S05]  /*3be0*/  UMOV UR6, 0x40 ;  /* 0x0000004000067882 */ /* 0x000fca0000000000 */
[----:B------:R-:W-:Y:S01]  /*3bf0*/  UVIRTCOUNT.DEALLOC.SMPOOL 0x80 ;  /* 0x000000800000784c */ /* 0x000fe20000000000 */
[----:B------:R-:W-:Y:S02]  /*3c00*/  UISETP.NE.AND UP0, UPT, UR9, URZ, UPT ;  /* 0x000000ff0900728c */ /* 0x000fe4000bf05270 */
[----:B-1----:R-:W-:-:S09]  /*3c10*/  ULEA UR4, UR4, UR6, 0x18 ;  /* 0x0000000604047291 */ /* 0x002fd2000f8ec0ff */
[----:B------:R1:W-:Y:S01]  /*3c20*/  @P0 STS.U8 [UR4+0x1c], R0 ;  /* 0x00001c00ff000988 */ /* 0x0003e20008000004 */
[----:B------:R-:W-:Y:S05]  /*3c30*/  BRA.U UP0, `(.L_x_74) ;  /* 0x0000000100a07547 */ /* 0x000fea000b800000 */
[----:B------:R-:W-:Y:S01]  /*3c40*/  UIADD3 UR6, UPT, UPT, UR5, 0xc0, URZ ;  /* 0x000000c005067890 */ /* 0x000fe2000fffe0ff */
[----:B------:R-:W-:-:S03]  /*3c50*/  SHF.L.U32 R3, R9, 0x1f, RZ ;  /* 0x0000001f09037819 */ /* 0x000fc600000006ff */
[----:B----4-:R-:W-:-:S09]  /*3c60*/  ULEA UR7, UR18, UR6, 0x3 ;  /* 0x0000000612077291 */ /* 0x010fd2000f8e18ff */
[----:B------:R-:W2:Y:S02]  /*3c70*/  SYNCS.PHASECHK.TRANS64.TRYWAIT P0, [UR7], R3 ;  /* 0x00000003ff0075a7 */ /* 0x000ea40008001107 */
[----:B--2---:R-:W-:Y:S05]  /*3c80*/  @!P0 BRA `(.L_x_75) ;  /* 0x0000005000848947 */ /* 0x004fea0003800000 */
.L_x_169:
        /* <DEDUP_REMOVED lines=9> */
.L_x_171:
        /* <DEDUP_REMOVED lines=9> */
.L_x_173:
[----:B------:R-:W-:-:S04]  /*3db0*/  UIADD3 UR9, UPT, UPT, UR9, 0x1, URZ ;  /* 0x0000000109097890 */ /* 0x000fc8000fffe0ff */
[----:B------:R-:W-:-:S04]  /*3dc0*/  UISETP.NE.AND UP1, UPT, UR9, 0x4, UPT ;  /* 0x000000040900788c */ /* 0x000fc8000bf25270 */
[----:B------:R-:W-:Y:S02]  /*3dd0*/  USEL UR7, URZ, 0x1, UP1 ;  /* 0x00000001ff077887 */ /* 0x000fe40008800000 */
[----:B------:R-:W-:-:S04]  /*3de0*/  USEL UR9, UR9, URZ, UP1 ;  /* 0x000000ff09097287 */ /* 0x000fc80008800000 */
[----:B------:R-:W-:Y:S01]  /*3df0*/  ULEA UR9, UR9, UR6, 0x3 ;  /* 0x0000000609097291 */ /* 0x000fe2000f8e18ff */
[----:B-1----:R-:W-:-:S04]  /*3e00*/  LOP3.LUT R3, R2, UR7, RZ, 0x3c, !PT ;  /* 0x0000000702037c12 */ /* 0x002fc8000f8e3cff */
[----:B------:R-:W-:Y:S01]  /*3e10*/  SHF.L.U32 R3, R3, 0x1f, RZ ;  /* 0x0000001f03037819 */ /* 0x000fe200000006ff */
[----:B------:R-:W-:-:S04]  /*3e20*/  IMAD.U32 R0, RZ, RZ, UR9 ;  /* 0x00000009ff007e24 */ /* 0x000fc8000f8e00ff */
[----:B------:R1:W2:Y:S03]  /*3e30*/  SYNCS.PHASECHK.TRANS64.TRYWAIT P0, [R0+URZ], R3 ;  /* 0x00000003000075a7 */ /* 0x0002a600080011ff */
[----:B--2---:R-:W-:Y:S05]  /*3e40*/  @!P0 NANOSLEEP.SYNCS 0x989680 ;  /* 0x009896800000895d */ /* 0x004fea0003900000 */
[----:B------:R-:W2:Y:S02]  /*3e50*/  @!P0 SYNCS.PHASECHK.TRANS64 P0, [R0+URZ], R3 ;  /* 0x00000003000085a7 */ /* 0x000ea400080010ff */
[----:B--2---:R-:W-:Y:S05]  /*3e60*/  @P0 BRA `(.L_x_78) ;  /* 0x0000000000200947 */ /* 0x004fea0003800000 */
.L_x_79:
[----:B--2---:R2:W4:Y:S02]  /*3e70*/  SYNCS.PHASECHK.TRANS64.TRYWAIT P0, [R0+URZ], R3 ;  /* 0x00000003000075a7 */ /* 0x00452400080011ff */
[----:B----4-:R-:W-:Y:S05]  /*3e80*/  @!P0 NANOSLEEP.SYNCS 0x989680 ;  /* 0x009896800000895d */ /* 0x010fea0003900000 */
[----:B------:R-:W4:Y:S02]  /*3e90*/  @!P0 SYNCS.PHASECHK.TRANS64 P0, [R0+URZ], R3 ;  /* 0x00000003000085a7 */ /* 0x000f2400080010ff */
[----:B----4-:R-:W-:Y:S05]  /*3ea0*/  @!P0 BRA `(.L_x_79) ;  /* 0xfffffffc00f08947 */ /* 0x010fea000383ffff */
[----:B------:R-:W-:Y:S05]  /*3eb0*/  BRA `(.L_x_78) ;  /* 0x00000000000c7947 */ /* 0x000fea0003800000 */
.L_x_74:
[----:B------:R-:W-:-:S04]  /*3ec0*/  UIADD3 UR6, UPT, UPT, UR5, 0x100, URZ ;  /* 0x0000010005067890 */ /* 0x000fc8000fffe0ff */
[----:B------:R-:W-:-:S09]  /*3ed0*/  UPRMT UR6, UR8, 0x654, UR6 ;  /* 0x0000065408067896 */ /* 0x000fd20008000006 */
[----:B------:R-:W-:Y:S03]  /*3ee0*/  SYNCS.ARRIVE.TRANS64.RED.A1T0 RZ, [UR6], RZ ;  /* 0x000000ffffff79a7 */ /* 0x000fe60008100406 */
.L_x_78:
[----:B-12---:R-:W-:Y:S01]  /*3ef0*/  SHF.L.U32 R3, RZ, 0x1f, RZ ;  /* 0x0000001fff037819 */ /* 0x006fe200000006ff */
[----:B------:R-:W-:Y:S01]  /*3f00*/  UIADD3 UR6, UPT, UPT, UR5, 0x100, URZ ;  /* 0x0000010005067890 */ /* 0x000fe2000fffe0ff */
[----:B------:R-:W-:Y:S02]  /*3f10*/  PLOP3.LUT P0, PT, PT, PT, UP0, 0x80, 0x8 ;  /* 0x000000000008781c */ /* 0x000fe40003f0f008 */
[----:B------:R-:W1:Y:S02]  /*3f20*/  SYNCS.PHASECHK.TRANS64.TRYWAIT P1, [UR5+0x100], R3 ;  /* 0x00010003ff0075a7 */ /* 0x000e640008021105 */
[----:B-1----:R-:W-:Y:S09]  /*3f30*/  @!P1 BRA `(.L_x_80) ;  /* 0x0000005000209947 */ /* 0x002ff20003800000 */
.L_x_175:
[----:B------:R-:W-:Y:S01]  /*3f40*/  @!UP0 UPRMT UR6, UR8, 0x654, UR6 ;  /* 0x0000065408068896 */ /* 0x000fe20008000006 */
[----:B------:R-:W-:Y:S02]  /*3f50*/  UMOV UR5, 0x1 ;  /* 0x0000000100057882 */ /* 0x000fe40000000000 */
[----:B------:R-:W-:-:S06]  /*3f60*/  UMOV UR8, 0xffff ;  /* 0x0000ffff00087882 */ /* 0x000fcc0000000000 */
[----:B------:R-:W-:Y:S01]  /*3f70*/  @!P0 SYNCS.ARRIVE.TRANS64.RED.A1T0 RZ, [UR6], RZ ;  /* 0x000000ffffff89a7 */ /* 0x000fe20008100406 */
[----:B------:R-:W-:Y:S01]  /*3f80*/  NOP ;  /* 0x0000000000007918 */ /* 0x000fe20000000000 */
[----:B-1----:R-:W1:Y:S01]  /*3f90*/  LDS R0, [UR4+0x14] ;  /* 0x00001404ff007984 */ /* 0x002e620008000800 */
[----:B------:R-:W-:-:S04]  /*3fa0*/  ULOP3.LUT UR6, UR21, 0xffff, URZ, 0xc0, !UPT ;  /* 0x0000ffff15067892 */ /* 0x000fc8000f8ec0ff */
[----:B------:R-:W-:-:S04]  /*3fb0*/  USHF.R.U32.HI UR6, URZ, 0x5, UR6 ;  /* 0x00000005ff067899 */ /* 0x000fc80008011606 */
[----:B------:R-:W-:Y:S02]  /*3fc0*/  USHF.L.U32 UR8, UR8, UR6, URZ ;  /* 0x0000000608087299 */ /* 0x000fe400080006ff */
[----:B------:R-:W-:-:S04]  /*3fd0*/  USHF.L.U32 UR5, UR5, UR6, URZ ;  /* 0x0000000605057299 */ /* 0x000fc800080006ff */
[----:B-1----:R-:W-:-:S04]  /*3fe0*/  LOP3.LUT R0, R0, UR8, RZ, 0xc0, !PT ;  /* 0x0000000800007c12 */ /* 0x002fc8000f8ec0ff */
[----:B------:R-:W-:-:S13]  /*3ff0*/  ISETP.NE.AND P0, PT, R0, UR8, PT ;  /* 0x0000000800007c0c */ /* 0x000fda000bf05270 */
[----:B------:R-:W-:Y:S05]  /*4000*/  @P0 BRA `(.L_x_81) ;  /* 0x0000000000580947 */ /* 0x000fea0003800000 */
[----:B------:R-:W1:Y:S02]  /*4010*/  LDS R0, [UR4+0x18] ;  /* 0x00001804ff007984 */ /* 0x000e640008000800 */
[----:B-1----:R-:W-:-:S04]  /*4020*/  LOP3.LUT R0, R0, UR5, RZ, 0xc0, !PT ;  /* 0x0000000500007c12 */ /* 0x002fc8000f8ec0ff */
[----:B------:R-:W-:-:S13]  /*4030*/  ISETP.NE.AND P0, PT, R0, UR5, PT ;  /* 0x0000000500007c0c */ /* 0x000fda000bf05270 */
[----:B------:R-:W-:Y:S05]  /*4040*/  @P0 BRA `(.L_x_82) ;  /* 0x00000000003c0947 */ /* 0x000fea0003800000 */
[----:B------:R-:W1:Y:S01]  /*4050*/  S2R R2, SR_LANEID ;  /* 0x0000000000027919 */ /* 0x000e620000000000 */
[----:B------:R-:W-:Y:S01]  /*4060*/  ULOP3.LUT UR8, URZ, UR8, URZ, 0x33, !UPT ;  /* 0x00000008ff087292 */ /* 0x000fe2000f8e33ff */
[----:B------:R-:W-:Y:S01]  /*4070*/  LOP3.LUT R4, RZ, UR5, RZ, 0x33, !PT ;  /* 0x00000005ff047c12 */ /* 0x000fe2000f8e33ff */
[----:B----4-:R-:W-:Y:S02]  /*4080*/  VOTEU.ANY UR7, UPT, PT ;  /* 0x0000000000077886 */ /* 0x010fe400038e0100 */
[----:B------:R-:W-:Y:S01]  /*4090*/  UFLO.U32 UR7, UR7 ;  /* 0x00000007000772bd */ /* 0x000fe200080e0000 */
[----:B------:R-:W2:Y:S01]  /*40a0*/  REDUX UR5, R4 ;  /* 0x00000000040573c4 */ /* 0x000ea20000000000 */
[----:B------:R-:W-:-:S06]  /*40b0*/  IMAD.U32 R0, RZ, RZ, UR8 ;  /* 0x00000008ff007e24 */ /* 0x000fcc000f8e00ff */
[----:B------:R4:W-:Y:S01]  /*40c0*/  UTCATOMSWS.AND URZ, UR8 ;  /* 0x0000000800ff79e3 */ /* 0x0009e20008000000 */
[----:B------:R-:W3:Y:S01]  /*40d0*/  REDUX UR6, R0 ;  /* 0x00000000000673c4 */ /* 0x000ee20000000000 */
[----:B-1----:R-:W-:Y:S01]  /*40e0*/  ISETP.EQ.U32.AND P0, PT, R2, UR7, PT ;  /* 0x0000000702007c0c */ /* 0x002fe2000bf02070 */
[----:B--2---:R-:W-:Y:S01]  /*40f0*/  IMAD.U32 R2, RZ, RZ, UR5 ;  /* 0x00000005ff027e24 */ /* 0x004fe2000f8e00ff */
[----:B---3--:R-:W-:-:S11]  /*4100*/  MOV R3, UR6 ;  /* 0x0000000600037c02 */ /* 0x008fd60008000f00 */
[----:B------:R4:W-:Y:S04]  /*4110*/  @P0 ATOMS.AND RZ, [UR4+0x14], R3 ;  /* 0x00001403ffff098c */ /* 0x0009e8000a800004 */
[----:B------:R4:W-:Y:S01]  /*4120*/  @P0 ATOMS.AND RZ, [UR4+0x18], R2 ;  /* 0x00001802ffff098c */ /* 0x0009e2000a800004 */
[----:B------:R-:W-:Y:S05]  /*4130*/  BRA `(.L_x_83) ;  /* 0x0000000000147947 */ /* 0x000fea0003800000 */
.L_x_82:
[----:B------:R-:W-:Y:S02]  /*4140*/  MOV R2, 0x4160 ;  /* 0x0000416000027802 */ /* 0x000fe40000000f00 */
[----:B---345:R-:W-:Y:S05]  /*4150*/  CALL.REL.NOINC `($__internal_0_$__cuda_sm10x_tcgen05_guardrail_trap_col_being_dealloced_not_returned_by_alloc) ;  /* 0x0000005400007944 */ /* 0x038fea0003c00000 */
[----:B------:R-:W-:Y:S05]  /*4160*/  BRA `(.L_x_83) ;  /* 0x0000000000087947 */ /* 0x000fea0003800000 */
.L_x_81:
[----:B------:R-:W-:Y:S02]  /*4170*/  MOV R2, 0x4190 ;  /* 0x0000419000027802 */ /* 0x000fe40000000f00 */
[----:B---345:R-:W-:Y:S05]  /*4180*/  CALL.REL.NOINC `($__internal_2_$__cuda_sm10x_tcgen05_guardrail_trap_unallocated_columns_being_dealloced) ;  /* 0x00000054000c7944 */ /* 0x038fea0003c00000 */
.L_x_83:
[----:B------:R-:W-:Y:S01]  /*4190*/  NOP ;  /* 0x0000000000007918 */ /* 0x000fe20000000000 */
[----:B----4-:R-:W-:Y:S05]  /*41a0*/  EXIT ;  /* 0x000000000000794d */ /* 0x010fea0003800000 */
.L_x_54:
[----:B------:R-:W-:-:S09]  /*41b0*/  UISETP.NE.OR UP5, UPT, UR10, 0x3, !UP5 ;  /* 0x000000030a00788c */ /* 0x000fd2000efa5670 */
[----:B------:R-:W-:Y:S05]  /*41c0*/  BRA.U UP5, `(.L_x_84) ;  /* 0x0000001105787547 */ /* 0x000fea000b800000 */
[----:B------:R-:W1:Y:S01]  /*41d0*/  LDC R0, c[0x0][0xb30] ;  /* 0x0002cc00ff007b82 */ /* 0x000e620000000800 */
[----:B------:R-:W2:Y:S01]  /*41e0*/  LDCU.64 UR8, c[0x0][0x888] ;  /* 0x00011100ff0877ac */ /* 0x000ea20008000a00 */
[----:B------:R-:W-:Y:S02]  /*41f0*/  HFMA2 R25, -RZ, RZ, 0, 0 ;  /* 0x00000000ff197431 */ /* 0x000fe400000001ff */
[----:B-----5:R-:W-:Y:S01]  /*4200*/  IMAD.MOV.U32 R32, RZ, RZ, 0x1 ;  /* 0x00000001ff207424 */ /* 0x020fe200078e00ff */
[----:B------:R-:W-:Y:S01]  /*4210*/  MOV R23, 0x1000 ;  /* 0x0000100000177802 */ /* 0x000fe20000000f00 */
[----:B------:R-:W3:Y:S01]  /*4220*/  LDCU.64 UR4, c[0x0][0x890] ;  /* 0x00011200ff0477ac */ /* 0x000ee20008000a00 */
[----:B------:R-:W-:Y:S01]  /*4230*/  IMAD.MOV.U32 R27, RZ, RZ, RZ ;  /* 0x000000ffff1b7224 */ /* 0x000fe200078e00ff */
[----:B------:R-:W4:Y:S01]  /*4240*/  LDC R19, c[0x0][0x370] ;  /* 0x0000dc00ff137b82 */ /* 0x000f220000000800 */
[----:B------:R-:W-:Y:S01]  /*4250*/  UMOV UR7, 0x400 ;  /* 0x0000040000077882 */ /* 0x000fe20000000000 */
[----:B------:R-:W-:-:S02]  /*4260*/  UPLOP3.LUT UP0, UPT, UPT, UPT, UPT, 0x40, 0x4 ;  /* 0x000000000004789c */ /* 0x000fc40003f0e870 */
[----:B------:R-:W-:-:S04]  /*4270*/  ULEA UR7, UR37, UR7, 0x18 ;  /* 0x0000000725077291 */ /* 0x000fc8000f8ec0ff */
[----:B------:R-:W4:Y:S01]  /*4280*/  LDC R2, c[0x0][0xb0c] ;  /* 0x0002c300ff027b82 */ /* 0x000f220000000800 */
[----:B------:R-:W-:Y:S02]  /*4290*/  UIADD3 UR13, UPT, UPT, UR7, 0x48, URZ ;  /* 0x00000048070d7890 */ /* 0x000fe4000fffe0ff */
[----:B--2---:R-:W-:Y:S02]  /*42a0*/  UISETP.NE.U32.AND UP3, UPT, UR8, URZ, UPT ;  /* 0x000000ff0800728c */ /* 0x004fe4000bf65070 */
[----:B------:R-:W-:Y:S02]  /*42b0*/  UIADD3 UR41, UPT, UPT, UR7, 0x30, URZ ;  /* 0x0000003007297890 */ /* 0x000fe4000fffe0ff */
[----:B---3--:R-:W-:Y:S01]  /*42c0*/  UISETP.NE.U32.AND UP4, UPT, UR4, URZ, UPT ;  /* 0x000000ff0400728c */ /* 0x008fe2000bf85070 */
[----:B------:R-:W2:Y:S01]  /*42d0*/  LDC R18, c[0x0][0xb20] ;  /* 0x0002c800ff127b82 */ /* 0x000ea20000000800 */
[----:B-1----:R-:W-:Y:S01]  /*42e0*/  ISETP.NE.AND P1, PT, R0, 0x1, PT ;  /* 0x000000010000780c */ /* 0x002fe20003f25270 */
[----:B------:R-:W-:-:S02]  /*42f0*/  UISETP.NE.AND.EX UP3, UPT, UR9, URZ, UPT, UP3 ;  /* 0x000000ff0900728c */ /* 0x000fc4000bf65330 */
[----:B------:R-:W-:Y:S02]  /*4300*/  UIADD3 UR33, UPT, UPT, UR7, 0x38, URZ ;  /* 0x0000003807217890 */ /* 0x000fe4000fffe0ff */
[----:B------:R-:W-:Y:S02]  /*4310*/  UIADD3 UR25, UPT, UPT, UR7, 0x40, URZ ;  /* 0x0000004007197890 */ /* 0x000fe4000fffe0ff */
[----:B------:R-:W1:Y:S01]  /*4320*/  LDC.64 R36, c[0x0][0x348] ;  /* 0x0000d200ff247b82 */ /* 0x000e620000000a00 */
[----:B------:R-:W-:Y:S02]  /*4330*/  UPRMT UR13, UR37, 0x654, UR13 ;  /* 0x00000654250d7896 */ /* 0x000fe4000800000d */
[----:B------:R-:W-:-:S05]  /*4340*/  UISETP.NE.AND.EX UP4, UPT, UR5, URZ, UPT, UP4 ;  /* 0x000000ff0500728c */ /* 0x000fca000bf85340 */
[----:B------:R-:W3:Y:S08]  /*4350*/  LDC.64 R16, c[0x0][0xb10] ;  /* 0x0002c400ff107b82 */ /* 0x000ef00000000a00 */
[----:B------:R-:W1:Y:S08]  /*4360*/  LDC.64 R6, c[0x0][0xb18] ;  /* 0x0002c600ff067b82 */ /* 0x000e700000000a00 */
[----:B------:R-:W1:Y:S08]  /*4370*/  LDC.64 R4, c[0x0][0xb28] ;  /* 0x0002ca00ff047b82 */ /* 0x000e700000000a00 */
[----:B--2-4-:R-:W1:Y:S02]  /*4380*/  LDC R22, c[0x0][0x374] ;  /* 0x0000dd00ff167b82 */ /* 0x014e640000000800 */
.L_x_95:
[----:B------:R-:W-:Y:S02]  /*4390*/  LEA R0, R27, UR7, 0x3 ;  /* 0x000000071b007c11 */ /* 0x000fe4000f8e18ff */
[----:B------:R-:W-:Y:S02]  /*43a0*/  SHF.L.U32 R3, R25, 0x1f, RZ ;  /* 0x0000001f19037819 */ /* 0x000fe400000006ff */
[----:B------:R-:W-:Y:S02]  /*43b0*/  LEA R28, R27, UR7, 0x4 ;  /* 0x000000071b1c7c11 */ /* 0x000fe4000f8e20ff */
[----:B--2---:R-:W2:Y:S02]  /*43c0*/  SYNCS.PHASECHK.TRANS64.TRYWAIT P0, [R0+URZ+0x80], R3 ;  /* 0x00008003000075a7 */ /* 0x004ea400080011ff */
[----:B--2---:R-:W-:Y:S05]  /*43d0*/  @!P0 BRA `(.L_x_85) ;  /* 0x0000004c00108947 */ /* 0x004fea0003800000 */
.L_x_176:
[----:B------:R-:W-:Y:S01]  /*43e0*/  ISETP.GE.AND P0, PT, R26, 0x1, PT ;  /* 0x000000011a00780c */ /* 0x000fe20003f06270 */
[----:B------:R-:W4:Y:S01]  /*43f0*/  LDS.128 R28, [R28+0x110] ;  /* 0x000110001c1c7984 */ /* 0x000f220000000c00 */
[----:B--2---:R-:W-:Y:S01]  /*4400*/  VIADD R0, R0, 0x90 ;  /* 0x0000009000007836 */ /* 0x004fe20000000000 */
[----:B------:R-:W-:Y:S01]  /*4410*/  @!PT LDS RZ, [RZ] ;  /* 0x00000000fffff984 */ /* 0x000fe20000000800 */
[----:B------:R-:W-:Y:S01]  /*4420*/  @!PT LDS RZ, [RZ] ;  /* 0x00000000fffff984 */ /* 0x000fe20000000800 */
[----:B------:R-:W-:Y:S01]  /*4430*/  @!PT LDS RZ, [RZ] ;  /* 0x00000000fffff984 */ /* 0x000fe20000000800 */
[----:B------:R-:W-:Y:S01]  /*4440*/  @!PT LDS RZ, [RZ] ;  /* 0x00000000fffff984 */ /* 0x000fe20000000800 */
[----:B------:R2:W-:Y:S06]  /*4450*/  MEMBAR.ALL.CTA ;  /* 0x0000000000007992 */ /* 0x0005ec0000008000 */
[----:B--2---:R-:W2:Y:S01]  /*4460*/  FENCE.VIEW.ASYNC.S ;  /* 0x00000000000073c6 */ /* 0x004ea20000000000 */
[----:B------:R-:W-:Y:S04]  /*4470*/  PRMT R0, RZ, 0x654, R0 ;  /* 0x00000654ff007816 */ /* 0x000fe80000000000 */
[----:B--2---:R2:W-:Y:S01]  /*4480*/  SYNCS.ARRIVE.TRANS64.RED.A1T0 RZ, [R0+URZ], RZ ;  /* 0x000000ff00ff79a7 */ /* 0x0045e200081004ff */
[----:B----4-:R-:W-:Y:S11]  /*4490*/  LOP3.LUT P3, RZ, R30, 0x1, RZ, 0xc0, !PT ;  /* 0x000000011eff7812 */ /* 0x010ff6000786c0ff */
[----:B------:R-:W-:Y:S02]  /*44a0*/  @!UPT UIADD3 URZ, UPT, UPT, URZ, URZ, URZ ;  /* 0x000000fffffff290 */ /* 0x000fe4000fffe0ff */
[----:B------:R-:W-:Y:S02]  /*44b0*/  @P3 MOV R13, R28 ;  /* 0x0000001c000d3202 */ /* 0x000fe40000000f00 */
[----:B------:R-:W-:Y:S01]  /*44c0*/  @P3 LOP3.LUT R8, R29, 0xffff, RZ, 0xc0, !PT ;  /* 0x0000ffff1d083812 */ /* 0x000fe200078ec0ff */
[----:B--2---:R-:W-:Y:S06]  /*44d0*/  @!P0 BRA `(.L_x_86) ;  /* 0x0000000000a48947 */ /* 0x004fec0003800000 */
[----:B-1----:R-:W-:Y:S01]  /*44e0*/  IMAD.HI.U32 R33, R22, R7, RZ ;  /* 0x0000000716217227 */ /* 0x002fe200078e00ff */
[----:B------:R-:W-:Y:S02]  /*44f0*/  ISETP.NE.AND P0, PT, R6, 0x1, PT ;  /* 0x000000010600780c */ /* 0x000fe40003f05270 */
[----:B------:R-:W-:Y:S01]  /*4500*/  ISETP.NE.AND P2, PT, R26, 0x1, PT ;  /* 0x000000011a00780c */ /* 0x000fe20003f45270 */
[----:B---3--:R-:W-:Y:S01]  /*4510*/  IMAD.HI.U32 R34, R19, R16, RZ ;  /* 0x0000001013227227 */ /* 0x008fe200078e00ff */
[----:B------:R-:W-:Y:S02]  /*4520*/  SHF.R.U32.HI R33, RZ, R18, R33 ;  /* 0x00000012ff217219 */ /* 0x000fe40000011621 */
[----:B------:R-:W-:Y:S01]  /*4530*/  ISETP.NE.AND P4, PT, R2, 0x1, PT ;  /* 0x000000010200780c */ /* 0x000fe20003f85270 */
[----:B------:R-:W-:Y:S01]  /*4540*/  IMAD.HI.U32 R38, R13, R16, RZ ;  /* 0x000000100d267227 */ /* 0x000fe200078e00ff */
[----:B------:R-:W-:Y:S02]  /*4550*/  SHF.R.U32.HI R34, RZ, R17, R34 ;  /* 0x00000011ff227219 */ /* 0x000fe40000011622 */
[----:B------:R-:W-:Y:S01]  /*4560*/  SEL R3, R22, R33, !P0 ;  /* 0x0000002116037207 */ /* 0x000fe20004000000 */
[C---:B------:R-:W-:Y:S01]  /*4570*/  IMAD.HI.U32 R33, R8.reuse, R7, RZ ;  /* 0x0000000708217227 */ /* 0x040fe200078e00ff */
[----:B------:R-:W-:Y:S02]  /*4580*/  SEL R11, R19, R34, !P4 ;  /* 0x00000022130b7207 */ /* 0x000fe40006000000 */
[----:B------:R-:W-:Y:S01]  /*4590*/  SHF.R.U32.HI R38, RZ, R17, R38 ;  /* 0x00000011ff267219 */ /* 0x000fe20000011626 */
[----:B------:R-:W-:Y:S01]  /*45a0*/  IMAD.HI.U32 R40, R3, R4, RZ ;  /* 0x0000000403287227 */ /* 0x000fe200078e00ff */
[----:B------:R-:W-:Y:S03]  /*45b0*/  SHF.R.U32.HI R33, RZ, R18, R33 ;  /* 0x00000012ff217219 */ /* 0x000fe60000011621 */
[----:B------:R-:W-:Y:S01]  /*45c0*/  IMAD.HI.U32 R34, R11, R4, RZ ;  /* 0x000000040b227227 */ /* 0x000fe200078e00ff */
[----:B------:R-:W-:Y:S02]  /*45d0*/  @P2 SHF.R.U32.HI R3, RZ, R5, R40 ;  /* 0x00000005ff032219 */ /* 0x000fe40000011628 */
[----:B------:R-:W-:Y:S02]  /*45e0*/  SEL R9, R8, R33, !P0 ;  /* 0x0000002108097207 */ /* 0x000fe40004000000 */
[----:B------:R-:W-:Y:S01]  /*45f0*/  @P2 SHF.R.U32.HI R11, RZ, R5, R34 ;  /* 0x00000005ff0b2219 */ /* 0x000fe20000011622 */
[C---:B------:R-:W-:Y:S01]  /*4600*/  IMAD R10, R26.reuse, R3, RZ ;  /* 0x000000031a0a7224 */ /* 0x040fe200078e02ff */
[----:B------:R-:W-:Y:S01]  /*4610*/  SEL R3, R13, R38, !P4 ;  /* 0x000000260d037207 */ /* 0x000fe20006000000 */
[C---:B------:R-:W-:Y:S03]  /*4620*/  IMAD.HI.U32 R14, R9.reuse, R4, RZ ;  /* 0x00000004090e7227 */ /* 0x040fe600078e00ff */
[----:B------:R-:W-:Y:S01]  /*4630*/  ISETP.GE.AND P0, PT, R9, R10, PT ;  /* 0x0000000a0900720c */ /* 0x000fe20003f06270 */
[C---:B------:R-:W-:Y:S01]  /*4640*/  IMAD R12, R26.reuse, R11, RZ ;  /* 0x0000000b1a0c7224 */ /* 0x040fe200078e02ff */
[-C--:B------:R-:W-:Y:S04]  /*4650*/  SHF.R.U32.HI R14, RZ, R5.reuse, R14 ;  /* 0x00000005ff0e7219 */ /* 0x080fe8000001160e */
[----:B------:R-:W-:Y:S02]  /*4660*/  ISETP.GE.OR P0, PT, R3, R12, P0 ;  /* 0x0000000c0300720c */ /* 0x000fe40000706670 */
[----:B------:R-:W-:Y:S05]  /*4670*/  SEL R15, R9, R14, !P2 ;  /* 0x0000000e090f7207 */ /* 0x000fea0005000000 */
[----:B------:R-:W-:Y:S04]  /*4680*/  IMAD.MOV R14, RZ, RZ, -R15 ;  /* 0x000000ffff0e7224 */ /* 0x000fe800078e0a0f */
[----:B------:R-:W-:Y:S02]  /*4690*/  IMAD R14, R26, R14, R9 ;  /* 0x0000000e1a0e7224 */ /* 0x000fe400078e0209 */
[C---:B------:R-:W-:Y:S05]  /*46a0*/  @!P0 IMAD.HI.U32 R10, R3.reuse, R4, RZ ;  /* 0x00000004030a8227 */ /* 0x040fea00078e00ff */
[----:B------:R-:W-:Y:S04]  /*46b0*/  @!P0 SHF.R.U32.HI R10, RZ, R5, R10 ;  /* 0x00000005ff0a8219 */ /* 0x000fe8000001160a */
[----:B------:R-:W-:Y:S01]  /*46c0*/  @!P0 SEL R0, R3, R10, !P2 ;  /* 0x0000000a03008207 */ /* 0x000fe20005000000 */
[----:B------:R-:W-:Y:S03]  /*46d0*/  IMAD.MOV R10, RZ, RZ, -R3 ;  /* 0x000000ffff0a7224 */ /* 0x000fe600078e0a03 */
[----:B------:R-:W-:Y:S01]  /*46e0*/  @!P0 IADD3 R15, PT, PT, R15, -R0, RZ ;  /* 0x800000000f0f8210 */ /* 0x000fe20007ffe0ff */
[----:B------:R-:W-:Y:S01]  /*46f0*/  @!P0 IMAD R0, R11, R14, R0 ;  /* 0x0000000e0b008224 */ /* 0x000fe200078e0200 */
[----:B------:R-:W-:Y:S01]  /*4700*/  IADD3 R11, PT, PT, -R9, RZ, RZ ;  /* 0x000000ff090b7210 */ /* 0x000fe20007ffe1ff */
[----:B------:R-:W-:Y:S02]  /*4710*/  IMAD R13, R2, R10, R13 ;  /* 0x0000000a020d7224 */ /* 0x000fe400078e020d */
[----:B------:R-:W-:Y:S02]  /*4720*/  @!P0 IMAD R9, R15, R26, R3 ;  /* 0x0000001a0f098224 */ /* 0x000fe400078e0203 */
[----:B------:R-:W-:Y:S02]  /*4730*/  @!P0 IMAD.MOV.U32 R3, RZ, RZ, R0 ;  /* 0x000000ffff038224 */ /* 0x000fe400078e0000 */
[----:B------:R-:W-:Y:S02]  /*4740*/  IMAD R8, R6, R11, R8 ;  /* 0x0000000b06087224 */ /* 0x000fe400078e0208 */
[----:B------:R-:W-:Y:S02]  /*4750*/  IMAD R13, R3, R2, R13 ;  /* 0x00000002030d7224 */ /* 0x000fe400078e020d */
[----:B------:R-:W-:Y:S02]  /*4760*/  IMAD R8, R9, R6, R8 ;  /* 0x0000000609087224 */ /* 0x000fe400078e0208 */
.L_x_86:
[----:B------:R-:W-:Y:S05]  /*4770*/  BRA.U UP0, `(.L_x_87) ;  /* 0x0000000100107547 */ /* 0x000fea000b800000 */
[----:B------:R-:W-:Y:S04]  /*4780*/  MOV R0, UR6 ;  /* 0x0000000600007c02 */ /* 0x000fe80008000f00 */
[----:B------:R-:W-:Y:S04]  /*4790*/  SHF.L.U32 R3, R0, 0x1f, RZ ;  /* 0x0000001f00037819 */ /* 0x000fe800000006ff */
[----:B------:R-:W2:Y:S02]  /*47a0*/  SYNCS.PHASECHK.TRANS64.TRYWAIT P0, [UR7+0x78], R3 ;  /* 0x00007803ff0075a7 */ /* 0x000ea40008001107 */
[----:B--2---:R-:W-:Y:S05]  /*47b0*/  @!P0 BRA `(.L_x_88) ;  /* 0x00000048002c8947 */ /* 0x004fea0003800000 */
.L_x_87:
[----:B------:R-:W-:Y:S02]  /*47c0*/  R2UR UR42, R20 ;  /* 0x00000000142a72ca */ /* 0x000fe400000e0000 */
[----:B------:R-:W-:Y:S02]  /*47d0*/  R2UR UR43, R21 ;  /* 0x00000000152b72ca */ /* 0x000fe400000e0000 */
[----:B------:R-:W-:Y:S02]  /*47e0*/  ISETP.NE.U32.AND P2, PT, RZ, UR4, PT ;  /* 0x00000004ff007c0c */ /* 0x000fe4000bf45070 */
[----:B------:R-:W-:Y:S02]  /*47f0*/  SHF.L.U32 R12, R32, 0x1f, RZ ;  /* 0x0000001f200c7819 */ /* 0x000fe400000006ff */
[----:B------:R-:W-:Y:S05]  /*4800*/  ISETP.NE.AND.EX P2, PT, RZ, UR5, PT, P2 ;  /* 0x00000005ff007c0c */ /* 0x000fea000bf45320 */
[----:B------:R-:W-:Y:S02]  /*4810*/  USHF.L.U32 UR42, UR42, 0x7, URZ ;  /* 0x000000072a2a7899 */ /* 0x000fe400080006ff */
[----:B------:R-:W-:Y:S01]  /*4820*/  USHF.L.U32 UR43, UR43, 0x6, URZ ;  /* 0x000000062b2b7899 */ /* 0x000fe200080006ff */
[----:B------:R-:W-:Y:S11]  /*4830*/  BRA.U !UP4, `(.L_x_89) ;  /* 0x000000010c347547 */ /* 0x000ff6000b800000 */
[----:B------:R-:W-:Y:S01]  /*4840*/  UPLOP3.LUT UP1, UPT, UPT, UPT, UP3, 0x80, 0x8 ;  /* 0x000000000008789c */ /* 0x000fe20003f2f030 */
[----:B--2---:R-:W-:Y:S02]  /*4850*/  HFMA2 R0, -RZ, RZ, 0, 5.9604644775390625e-08 ;  /* 0x00000001ff007431 */ /* 0x004fe400000001ff */
[----:B------:R-:W-:Y:S03]  /*4860*/  IMAD.MOV.U32 R59, RZ, RZ, 0x1 ;  /* 0x00000001ff3b7424 */ /* 0x000fe600078e00ff */
[----:B------:R-:W-:Y:S05]  /*4870*/  PLOP3.LUT P0, PT, PT, PT, UP1, 0x80, 0x8 ;  /* 0x000000000008781c */ /* 0x000fea0003f0f018 */
[----:B------:R-:W2:Y:S01]  /*4880*/  @UP1 LDCU.64 UR10, c[0x0][0x888] ;  /* 0x00011100ff0a17ac */ /* 0x000ea20008000a00 */
[----:B------:R-:W-:Y:S07]  /*4890*/  @UP1 UIMAD UR8, UR36, UR4, URZ ;  /* 0x00000004240812a4 */ /* 0x000fee000f8e02ff */
[----:B------:R-:W-:Y:S01]  /*48a0*/  @!P0 PRMT R59, R0, 0x7610, R59 ;  /* 0x00007610003b8816 */ /* 0x000fe2000000003b */
[----:B--2---:R-:W-:Y:S03]  /*48b0*/  @UP1 UIMAD.WIDE UR10, UR8, 0x4, UR10 ;  /* 0x00000004080a18a5 */ /* 0x004fe6000f8e020a */
[----:B------:R-:W2:Y:S03]  /*48c0*/  @!UP1 LDCU UR8, c[0x0][0x880] ;  /* 0x00011000ff0897ac */ /* 0x000ea60008000800 */
[----:B------:R-:W-:Y:S01]  /*48d0*/  IMAD.U32 R10, RZ, RZ, UR10 ;  /* 0x0000000aff0a7e24 */ /* 0x000fe2000f8e00ff */
[----:B------:R-:W-:Y:S05]  /*48e0*/  MOV R11, UR11 ;  /* 0x0000000b000b7c02 */ /* 0x000fea0008000f00 */
[----:B------:R4:W5:Y:S02]  /*48f0*/  @P0 LDG.E R35, desc[UR46][R10.64] ;  /* 0x0000002e0a230981 */ /* 0x000964000c1e1900 */
[----:B--2-4-:R-:W-:Y:S07]  /*4900*/  @!P0 IMAD.U32 R35, RZ, RZ, UR8 ;  /* 0x00000008ff238e24 */ /* 0x014fee000f8e00ff */
.L_x_89:
[----:B-----5:R-:W-:Y:S01]  /*4910*/  @!P2 FSETP.EQ.AND P0, PT, R35, RZ, PT ;  /* 0x000000ff2300a20b */ /* 0x020fe20003f02000 */
[----:B------:R-:W-:Y:S01]  /*4920*/  @!UPT UIADD3 URZ, UPT, UPT, URZ, URZ, URZ ;  /* 0x000000fffffff290 */ /* 0x000fe2000fffe0ff */
[----:B------:R-:W-:Y:S11]  /*4930*/  @!P2 BRA `(.L_x_90) ;  /* 0x000000000014a947 */ /* 0x000ff60003800000 */
[----:B------:R-:W-:Y:S02]  /*4940*/  LOP3.LUT P2, RZ, R59, 0xff, RZ, 0xc0, !PT ;  /* 0x000000ff3bff7812 */ /* 0x000fe4000784c0ff */
[----:B------:R-:W-:Y:S04]  /*4950*/  PLOP3.LUT P0, PT, PT, PT, UP1, 0x80, 0x8 ;  /* 0x000000000008781c */ /* 0x000fe80003f0f018 */
[----:B------:R-:W-:Y:S07]  /*4960*/  PLOP3.LUT P0, PT, P0, PT, PT, 0x8, 0x80 ;  /* 0x000000000080781c */ /* 0x000fee000070e170 */
[----:B------:R-:W-:Y:S11]  /*4970*/  @P2 FSETP.EQ.AND P0, PT, R35, RZ, PT ;  /* 0x000000ff2300220b */ /* 0x000ff60003f02000 */
[----:B------:R-:W-:Y:S02]  /*4980*/  @!UPT UIADD3 URZ, UPT, UPT, URZ, URZ, URZ ;  /* 0x000000fffffff290 */ /* 0x000fe4000fffe0ff */
.L_x_90:
[----:B------:R-:W4:Y:S01]  /*4990*/  SYNCS.PHASECHK.TRANS64.TRYWAIT P2, [UR7+0x50], R12 ;  /* 0x0000500cff0075a7 */ /* 0x000f220008041107 */
[----:B------:R-:W-:Y:S04]  /*49a0*/  ELECT P4, URZ, PT ;  /* 0x0000000000ff782f */ /* 0x000fe80003880000 */
[----:B------:R-:W-:Y:S11]  /*49b0*/  PLOP3.LUT P4, PT, P0, P4, PT, 0xf2, 0x2f ;  /* 0x00000000002f781c */ /* 0x000ff60000789e72 */
[----:B------:R-:W-:Y:S02]  /*49c0*/  @!UPT UIADD3 URZ, UPT, UPT, URZ, URZ, URZ ;  /* 0x000000fffffff290 */ /* 0x000fe4000fffe0ff */
[----:B-1----:R-:W-:Y:S05]  /*49d0*/  @!P4 IADD3 R9, P0, PT, R36, 0x580, RZ ;  /* 0x000005802409c810 */ /* 0x002fea0007f1e0ff */
[----:B--2---:R-:W-:Y:S01]  /*49e0*/  @!P4 IMAD.X R0, RZ, RZ, R37, P0 ;  /* 0x000000ffff00c224 */ /* 0x004fe200000e0625 */
[----:B----4-:R-:W-:Y:S07]  /*49f0*/  @!P2 BRA `(.L_x_91) ;  /* 0x0000004400b4a947 */ /* 0x010fee0003800000 */
.L_x_179:
[----:B------:R-:W-:Y:S01]  /*4a00*/  @!P4 R2UR UR9, R9 ;  /* 0x000000000909c2ca */ /* 0x000fe200000e0000 */
[----:B------:R-:W-:Y:S01]  /*4a10*/  VOTEU.ALL UP0, P4 ;  /* 0x0000000000ff7886 */ /* 0x000fe20002000000 */
[----:B------:R-:W-:Y:S01]  /*4a20*/  @!P4 R2UR UR8, R0 ;  /* 0x000000000008c2ca */ /* 0x000fe200000e0000 */
[----:B------:R-:W-:Y:S01]  /*4a30*/  VOTEU.ALL UP2, P4 ;  /* 0x0000000000ff7886 */ /* 0x000fe20002040000 */
[----:B------:R-:W-:Y:S01]  /*4a40*/  UMOV UR16, 0x0 ;  /* 0x0000000000107882 */ /* 0x000fe20000000000 */
[----:B------:R-:W-:Y:S01]  /*4a50*/  UMOV UR17, 0x10000000 ;  /* 0x1000000000117882 */ /* 0x000fe20000000000 */
[----:B------:R-:W-:Y:S01]  /*4a60*/  @!UP0 UIADD3 UR40, UPT, UPT, UR7, 0x200, URZ ;  /* 0x0000020007288890 */ /* 0x000fe2000fffe0ff */
[----:B------:R-:W-:Y:S01]  /*4a70*/  @!P4 IMAD.MOV.U32 R0, RZ, RZ, 0x1000 ;  /* 0x00001000ff00c424 */ /* 0x000fe200078e00ff */
[----:B------:R-:W-:Y:S01]  /*4a80*/  UMOV UR44, UR36 ;  /* 0x00000024002c7c82 */ /* 0x000fe20008000000 */
[----:B------:R-:W-:Y:S01]  /*4a90*/  @!UP0 UIADD3 UR10, UPT, UPT, UR42, 0x40, URZ ;  /* 0x000000402a0a8890 */ /* 0x000fe2000fffe0ff */
[----:B------:R-:W-:Y:S01]  /*4aa0*/  @!P4 IADD3 R9, P0, PT, R36, 0x580, RZ ;  /* 0x000005802409c810 */ /* 0x000fe20007f1e0ff */
[----:B------:R-:W-:Y:S01]  /*4ab0*/  UMOV UR11, UR43 ;  /* 0x0000002b000b7c82 */ /* 0x000fe20008000000 */
[----:B------:R-:W-:Y:S01]  /*4ac0*/  UMOV UR12, UR36 ;  /* 0x00000024000c7c82 */ /* 0x000fe20008000000 */
[----:B------:R-:W-:Y:S01]  /*4ad0*/  IMAD.U32 R10, RZ, RZ, UR9 ;  /* 0x00000009ff0a7e24 */ /* 0x000fe2000f8e00ff */
[----:B------:R-:W-:Y:S01]  /*4ae0*/  UMOV UR9, UR41 ;  /* 0x0000002900097c82 */ /* 0x000fe20008000000 */
[----:B------:R-:W-:Y:S01]  /*4af0*/  IMAD.U32 R11, RZ, RZ, UR8 ;  /* 0x00000008ff0b7e24 */ /* 0x000fe2000f8e00ff */
[----:B------:R-:W-:Y:S02]  /*4b00*/  @!UP0 UIADD3 UR8, UPT, UPT, UR7, 0xa00, URZ ;  /* 0x00000a0007088890 */ /* 0x000fe4000fffe0ff */
[----:B------:R-:W-:Y:S01]  /*4b10*/  @!P4 R2UR UR18, R10 ;  /* 0x000000000a12c2ca */ /* 0x000fe200000e0000 */
[----:B------:R-:W-:Y:S01]  /*4b20*/  VOTEU.ALL UP0, P4 ;  /* 0x0000000000ff7886 */ /* 0x000fe20002000000 */
[----:B------:R-:W-:Y:S01]  /*4b30*/  @!P4 R2UR UR19, R11 ;  /* 0x000000000b13c2ca */ /* 0x000fe200000e0000 */
[----:B------:R-:W-:Y:S11]  /*4b40*/  UPRMT UR14, UR37, 0x654, UR41 ;  /* 0x00000654250e7896 */ /* 0x000ff60008000029 */
[----:B------:R-:W-:Y:S01]  /*4b50*/  @!UPT UIADD3 URZ, UPT, UPT, URZ, URZ, URZ ;  /* 0x000000fffffff290 */ /* 0x000fe2000fffe0ff */
[----:B------:R2:W-:Y:S01]  /*4b60*/  @!UP2 UTMALDG.3D [UR40], [UR18], desc[UR16] ;  /* 0x000010281200a5b4 */ /* 0x0005e20008011000 */
[----:B------:R2:W-:Y:S01]  /*4b70*/  @!UP0 UTMALDG.3D [UR8], [UR18], desc[UR16] ;  /* 0x00001008120085b4 */ /* 0x0005e20008011000 */
[----:B------:R4:W-:Y:S01]  /*4b80*/  @!P4 SYNCS.ARRIVE.TRANS64.RED.A0TR RZ, [UR7+0x30], R0 ;  /* 0x00003000ffffc9a7 */ /* 0x0009e20008300407 */
[----:B------:R-:W-:Y:S01]  /*4b90*/  SYNCS.ARRIVE.TRANS64.RED.A1T0 RZ, [UR14], RZ ;  /* 0x000000ffffff79a7 */ /* 0x000fe2000810040e */
[----:B----4-:R-:W-:Y:S01]  /*4ba0*/  @!P4 IMAD.X R0, RZ, RZ, R37, P0 ;  /* 0x000000ffff00c224 */ /* 0x010fe200000e0625 */
[----:B------:R-:W4:Y:S02]  /*4bb0*/  SYNCS.PHASECHK.TRANS64.TRYWAIT P2, [UR7+0x58], R12 ;  /* 0x0000580cff0075a7 */ /* 0x000f240008041107 */
[----:B--2-4-:R-:W-:Y:S05]  /*4bc0*/  @!P2 BRA `(.L_x_92) ;  /* 0x000000440058a947 */ /* 0x014fea0003800000 */
.L_x_181:
        /* <DEDUP_REMOVED lines=8> */
[----:B------:R-:W-:Y:S01]  /*4c50*/  @!UP0 UIADD3 UR32, UPT, UPT, UR7, 0x1200, URZ ;  /* 0x0000120007208890 */ /* 0x000fe2000fffe0ff */
[----:B------:R-:W-:Y:S01]  /*4c60*/  @!P4 IADD3 R21, P0, PT, R36, 0x580, RZ ;  /* 0x000005802415c810 */ /* 0x000fe20007f1e0ff */
[----:B------:R-:W-:Y:S01]  /*4c70*/  UMOV UR35, UR43 ;  /* 0x0000002b00237c82 */ /* 0x000fe20008000000 */
[----:B------:R-:W-:Y:S02]  /*4c80*/  @!UP0 UIADD3 UR10, UPT, UPT, UR42, 0x50, URZ ;  /* 0x000000502a0a8890 */ /* 0x000fe4000fffe0ff */
[----:B------:R-:W-:Y:S01]  /*4c90*/  IMAD.U32 R10, RZ, RZ, UR9 ;  /* 0x00000009ff0a7e24 */ /* 0x000fe2000f8e00ff */
[----:B------:R-:W-:Y:S01]  /*4ca0*/  UMOV UR9, UR33 ;  /* 0x0000002100097c82 */ /* 0x000fe20008000000 */
[----:B------:R-:W-:Y:S01]  /*4cb0*/  IMAD.U32 R11, RZ, RZ, UR8 ;  /* 0x00000008ff0b7e24 */ /* 0x000fe2000f8e00ff */
[----:B------:R-:W-:Y:S01]  /*4cc0*/  @!UP0 UIADD3 UR8, UPT, UPT, UR7, 0x1a00, URZ ;  /* 0x00001a0007088890 */ /* 0x000fe2000fffe0ff */
[----:B------:R-:W-:Y:S01]  /*4cd0*/  @!P4 IMAD.X R20, RZ, RZ, R37, P0 ;  /* 0x000000ffff14c224 */ /* 0x000fe200000e0625 */
[----:B------:R-:W-:Y:S01]  /*4ce0*/  @!P4 R2UR UR18, R10 ;  /* 0x000000000a12c2ca */ /* 0x000fe200000e0000 */
[----:B------:R-:W-:Y:S01]  /*4cf0*/  VOTEU.ALL UP0, P4 ;  /* 0x0000000000ff7886 */ /* 0x000fe20002000000 */
[----:B------:R-:W-:Y:S01]  /*4d00*/  @!P4 R2UR UR19, R11 ;  /* 0x000000000b13c2ca */ /* 0x000fe200000e0000 */
[----:B------:R-:W-:Y:S01]  /*4d10*/  UMOV UR11, UR43 ;  /* 0x0000002b000b7c82 */ /* 0x000fe20008000000 */
[----:B------:R-:W-:Y:S01]  /*4d20*/  UMOV UR12, UR36 ;  /* 0x00000024000c7c82 */ /* 0x000fe20008000000 */
[----:B------:R-:W-:Y:S10]  /*4d30*/  UPRMT UR14, UR37, 0x654, UR33 ;  /* 0x00000654250e7896 */ /* 0x000ff40008000021 */
[----:B------:R2:W-:Y:S01]  /*4d40*/  @!UP2 UTMALDG.3D [UR32], [UR18], desc[UR16] ;  /* 0x000010201200a5b4 */ /* 0x0005e20008011000 */
[----:B------:R2:W-:Y:S01]  /*4d50*/  @!UP0 UTMALDG.3D [UR8], [UR18], desc[UR16] ;  /* 0x00001008120085b4 */ /* 0x0005e20008011000 */
[----:B------:R2:W-:Y:S01]  /*4d60*/  @!P4 SYNCS.ARRIVE.TRANS64.RED.A0TR RZ, [UR7+0x38], R0 ;  /* 0x00003800ffffc9a7 */ /* 0x0005e20008300407 */
[----:B------:R-:W-:Y:S01]  /*4d70*/  SYNCS.ARRIVE.TRANS64.RED.A1T0 RZ, [UR14], RZ ;  /* 0x000000ffffff79a7 */ /* 0x000fe2000810040e */
[----:B------:R-:W4:Y:S02]  /*4d80*/  SYNCS.PHASECHK.TRANS64.TRYWAIT P2, [UR7+0x60], R12 ;  /* 0x0000600cff0075a7 */ /* 0x000f240008041107 */
[----:B--2-4-:R-:W-:Y:S05]  /*4d90*/  @!P2 BRA `(.L_x_93) ;  /* 0x0000004000fca947 */ /* 0x014fea0003800000 */
.L_x_183:
[----:B------:R-:W2:Y:S01]  /*4da0*/  LDC.64 R14, c[0x0][0xb10] ;  /* 0x0002c400ff0e7b82 */ /* 0x000ea20000000a00 */
[----:B------:R-:W-:Y:S01]  /*4db0*/  @!P4 R2UR UR9, R21 ;  /* 0x000000001509c2ca */ /* 0x000fe200000e0000 */
[----:B------:R-:W-:Y:S01]  /*4dc0*/  VOTEU.ALL UP0, P4 ;  /* 0x0000000000ff7886 */ /* 0x000fe20002000000 */
[----:B------:R-:W-:Y:S01]  /*4dd0*/  @!P4 R2UR UR8, R20 ;  /* 0x000000001408c2ca */ /* 0x000fe200000e0000 */
[----:B------:R-:W-:Y:S01]  /*4de0*/  VOTEU.ALL UP2, P4 ;  /* 0x0000000000ff7886 */ /* 0x000fe20002040000 */
[----:B------:R-:W-:Y:S03]  /*4df0*/  UMOV UR16, 0x0 ;  /* 0x0000000000107882 */ /* 0x000fe60000000000 */
[----:B------:R-:W4:Y:S01]  /*4e00*/  LDC.64 R10, c[0x0][0xb18] ;  /* 0x0002c600ff0a7b82 */ /* 0x000f220000000a00 */
[----:B------:R-:W-:Y:S01]  /*4e10*/  @!UP0 UIADD3 UR26, UPT, UPT, UR42, 0x20, URZ ;  /* 0x000000202a1a8890 */ /* 0x000fe2000fffe0ff */
[----:B------:R-:W-:Y:S01]  /*4e20*/  @P3 SHF.R.U32.HI R24, RZ, 0x10, R29 ;  /* 0x00000010ff183819 */ /* 0x000fe2000001161d */
[----:B------:R-:W-:Y:S01]  /*4e30*/  @!UP0 UIADD3 UR24, UPT, UPT, UR7, 0x2200, URZ ;  /* 0x0000220007188890 */ /* 0x000fe2000fffe0ff */
[----:B------:R-:W-:Y:S01]  /*4e40*/  VIADD R27, R27, 0x1 ;  /* 0x000000011b1b7836 */ /* 0x000fe20000000000 */
[----:B------:R-:W-:Y:S03]  /*4e50*/  UMOV UR17, 0x10000000 ;  /* 0x1000000000117882 */ /* 0x000fe60000000000 */
[----:B------:R-:W5:Y:S01]  /*4e60*/  @!P1 LDC R0, c[0x0][0xb20] ;  /* 0x0002c800ff009b82 */ /* 0x000f620000000800 */
[----:B------:R-:W-:Y:S01]  /*4e70*/  UMOV UR27, UR43 ;  /* 0x0000002b001b7c82 */ /* 0x000fe20008000000 */
[----:B------:R-:W-:Y:S01]  /*4e80*/  IMAD.U32 R20, RZ, RZ, UR9 ;  /* 0x00000009ff147e24 */ /* 0x000fe2000f8e00ff */
[----:B------:R-:W-:Y:S05]  /*4e90*/  UMOV UR28, UR36 ;  /* 0x00000024001c7c82 */ /* 0x000fea0008000000 */
[----:B-1----:R-:W1:Y:S01]  /*4ea0*/  @!P1 LDC R3, c[0x0][0xb0c] ;  /* 0x0002c300ff039b82 */ /* 0x002e620000000800 */
[----:B------:R-:W-:Y:S01]  /*4eb0*/  IMAD.U32 R21, RZ, RZ, UR8 ;  /* 0x00000008ff157e24 */ /* 0x000fe2000f8e00ff */
[----:B------:R-:W-:Y:S01]  /*4ec0*/  @!UP0 UIADD3 UR10, UPT, UPT, UR42, 0x60, URZ ;  /* 0x000000602a0a8890 */ /* 0x000fe2000fffe0ff */
[----:B------:R-:W-:Y:S01]  /*4ed0*/  @!P4 R2UR UR18, R20 ;  /* 0x000000001412c2ca */ /* 0x000fe200000e0000 */
[----:B------:R-:W-:Y:S01]  /*4ee0*/  @!UP0 UIADD3 UR8, UPT, UPT, UR7, 0x2a00, URZ ;  /* 0x00002a0007088890 */ /* 0x000fe2000fffe0ff */
[----:B------:R-:W-:Y:S01]  /*4ef0*/  @!P4 IMAD.MOV.U32 R20, RZ, RZ, 0x1000 ;  /* 0x00001000ff14c424 */ /* 0x000fe200078e00ff */
[----:B------:R-:W-:Y:S01]  /*4f00*/  @!P4 R2UR UR19, R21 ;  /* 0x000000001513c2ca */ /* 0x000fe200000e0000 */
[----:B------:R-:W-:Y:S01]  /*4f10*/  VOTEU.ALL UP0, P4 ;  /* 0x0000000000ff7886 */ /* 0x000fe20002000000 */
[----:B------:R-:W-:Y:S01]  /*4f20*/  UMOV UR9, UR25 ;  /* 0x0000001900097c82 */ /* 0x000fe20008000000 */
[----:B------:R-:W-:Y:S01]  /*4f30*/  UMOV UR11, UR43 ;  /* 0x0000002b000b7c82 */ /* 0x000fe20008000000 */
[----:B------:R-:W-:Y:S01]  /*4f40*/  UMOV UR12, UR36 ;  /* 0x00000024000c7c82 */ /* 0x000fe20008000000 */
[----:B------:R-:W-:Y:S08]  /*4f50*/  UPRMT UR14, UR37, 0x654, UR25 ;  /* 0x00000654250e7896 */ /* 0x000ff00008000019 */
[----:B------:R1:W-:Y:S02]  /*4f60*/  @!UP2 UTMALDG.3D [UR24], [UR18], desc[UR16] ;  /* 0x000010181200a5b4 */ /* 0x0003e40008011000 */
[----:B-1----:R-:W-:Y:S01]  /*4f70*/  @!P1 ISETP.NE.AND P2, PT, R3, 0x1, PT ;  /* 0x000000010300980c */ /* 0x002fe20003f45270 */
[C---:B--2---:R-:W-:Y:S01]  /*4f80*/  @!P1 IMAD.HI.U32 R14, R13.reuse, R14, RZ ;  /* 0x0000000e0d0e9227 */ /* 0x044fe200078e00ff */
[----:B----4-:R-:W-:Y:S01]  /*4f90*/  @!P1 ISETP.NE.AND P0, PT, R10, 0x1, PT ;  /* 0x000000010a00980c */ /* 0x010fe20003f05270 */
[----:B------:R1:W-:Y:S01]  /*4fa0*/  @!UP0 UTMALDG.3D [UR8], [UR18], desc[UR16] ;  /* 0x00001008120085b4 */ /* 0x0003e20008011000 */
[----:B------:R1:W-:Y:S01]  /*4fb0*/  @!P4 SYNCS.ARRIVE.TRANS64.RED.A0TR RZ, [UR7+0x40], R20 ;  /* 0x00004014ffffc9a7 */ /* 0x0003e20008300407 */
[C---:B------:R-:W-:Y:S01]  /*4fc0*/  @!P1 IMAD.HI.U32 R11, R8.reuse, R11, RZ ;  /* 0x0000000b080b9227 */ /* 0x040fe200078e00ff */
[----:B------:R-:W-:Y:S04]  /*4fd0*/  @!P1 SHF.R.U32.HI R14, RZ, R15, R14 ;  /* 0x0000000fff0e9219 */ /* 0x000fe8000001160e */
[----:B-----5:R-:W-:Y:S02]  /*4fe0*/  @!P1 SHF.R.U32.HI R9, RZ, R0, R11 ;  /* 0x00000000ff099219 */ /* 0x020fe4000001160b */
[----:B------:R-:W-:Y:S02]  /*4ff0*/  @!P1 SEL R14, R13, R14, !P2 ;  /* 0x0000000e0d0e9207 */ /* 0x000fe40005000000 */
[----:B------:R-:W-:Y:S05]  /*5000*/  @!P1 SEL R9, R8, R9, !P0 ;  /* 0x0000000908099207 */ /* 0x000fea0004000000 */
[----:B------:R-:W-:Y:S01]  /*5010*/  @!P1 IMAD.IADD R0, R9, 0x1, -R14 ;  /* 0x0000000109009824 */ /* 0x000fe200078e0a0e */
[----:B------:R-:W-:Y:S01]  /*5020*/  SYNCS.ARRIVE.TRANS64.RED.A1T0 RZ, [UR14], RZ ;  /* 0x000000ffffff79a7 */ /* 0x000fe2000810040e */
[----:B------:R-:W-:Y:S02]  /*5030*/  @!P1 IMAD.IADD R9, R14, 0x1, -R9 ;  /* 0x000000010e099824 */ /* 0x000fe400078e0a09 */
[----:B------:R-:W-:Y:S02]  /*5040*/  @!P1 IMAD R13, R0, R3, R13 ;  /* 0x00000003000d9224 */ /* 0x000fe400078e020d */
[----:B------:R-:W-:Y:S01]  /*5050*/  @!P1 IMAD R8, R9, R10, R8 ;  /* 0x0000000a09089224 */ /* 0x000fe200078e0208 */
[----:B------:R-:W2:Y:S02]  /*5060*/  SYNCS.PHASECHK.TRANS64.TRYWAIT P5, [UR7+0x68], R12 ;  /* 0x0000680cff0075a7 */ /* 0x000ea400080a1107 */
[----:B-12---:R-:W-:Y:S05]  /*5070*/  @!P5 BRA `(.L_x_94) ;  /* 0x00000040005cd947 */ /* 0x006fea0003800000 */
.L_x_185:
[----:B-1----:R-:W-:Y:S01]  /*5080*/  @!P4 IADD3 R3, P0, PT, R36, 0x580, RZ ;  /* 0x000005802403c810 */ /* 0x002fe20007f1e0ff */
[----:B------:R-:W-:Y:S01]  /*5090*/  VOTEU.ALL UP0, P4 ;  /* 0x0000000000ff7886 */ /* 0x000fe20002000000 */
[----:B------:R-:W-:Y:S01]  /*50a0*/  VOTEU.ALL UP2, P4 ;  /* 0x0000000000ff7886 */ /* 0x000fe20002040000 */
[----:B------:R-:W-:Y:S01]  /*50b0*/  UMOV UR14, 0x0 ;  /* 0x00000000000e7882 */ /* 0x000fe20000000000 */
[----:B------:R-:W-:Y:S01]  /*50c0*/  @!P4 R2UR UR9, R3 ;  /* 0x000000000309c2ca */ /* 0x000fe200000e0000 */
[----:B------:R-:W-:Y:S01]  /*50d0*/  @!P4 IMAD.X R0, RZ, RZ, R37, P0 ;  /* 0x000000ffff00c224 */ /* 0x000fe200000e0625 */
[----:B------:R-:W-:Y:S01]  /*50e0*/  @!UP0 UIADD3 UR17, UPT, UPT, UR7, 0x48, URZ ;  /* 0x0000004807118890 */ /* 0x000fe2000fffe0ff */
[----:B------:R-:W-:Y:S01]  /*50f0*/  ISETP.NE.AND P0, PT, R27, 0x2, PT ;  /* 0x000000021b00780c */ /* 0x000fe20003f05270 */
[----:B------:R-:W-:Y:S01]  /*5100*/  @!UP0 UIADD3 UR18, UPT, UPT, UR42, 0x30, URZ ;  /* 0x000000302a128890 */ /* 0x000fe2000fffe0ff */
[----:B------:R-:W-:Y:S01]  /*5110*/  LOP3.LUT R32, R32, 0x1, RZ, 0x3c, !PT ;  /* 0x0000000120207812 */ /* 0x000fe200078e3cff */
[----:B------:R-:W-:Y:S01]  /*5120*/  @!UP0 UIADD3 UR16, UPT, UPT, UR7, 0x3200, URZ ;  /* 0x0000320007108890 */ /* 0x000fe2000fffe0ff */
[----:B------:R-:W-:Y:S01]  /*5130*/  @!P4 R2UR UR8, R0 ;  /* 0x000000000008c2ca */ /* 0x000fe200000e0000 */
[----:B------:R-:W-:Y:S01]  /*5140*/  UMOV UR15, 0x10000000 ;  /* 0x10000000000f7882 */ /* 0x000fe20000000000 */
[----:B------:R-:W-:Y:S01]  /*5150*/  UMOV UR19, UR43 ;  /* 0x0000002b00137c82 */ /* 0x000fe20008000000 */
[----:B------:R-:W-:Y:S01]  /*5160*/  UMOV UR20, UR36 ;  /* 0x0000002400147c82 */ /* 0x000fe20008000000 */
[----:B------:R-:W-:Y:S01]  /*5170*/  @!UP0 UIADD3 UR10, UPT, UPT, UR42, 0x70, URZ ;  /* 0x000000702a0a8890 */ /* 0x000fe2000fffe0ff */
[----:B------:R-:W-:Y:S01]  /*5180*/  SEL R0, RZ, 0x1, P0 ;  /* 0x00000001ff007807 */ /* 0x000fe20000000000 */
[----:B------:R-:W-:Y:S01]  /*5190*/  IMAD.U32 R10, RZ, RZ, UR9 ;  /* 0x00000009ff0a7e24 */ /* 0x000fe2000f8e00ff */
[----:B------:R-:W-:Y:S01]  /*51a0*/  UMOV UR11, UR43 ;  /* 0x0000002b000b7c82 */ /* 0x000fe20008000000 */
[----:B------:R-:W-:Y:S01]  /*51b0*/  UMOV UR12, UR36 ;  /* 0x00000024000c7c82 */ /* 0x000fe20008000000 */
[----:B------:R-:W-:Y:S01]  /*51c0*/  UMOV UR9, UR17 ;  /* 0x0000001100097c82 */ /* 0x000fe20008000000 */
[----:B------:R-:W-:Y:S01]  /*51d0*/  @P3 R2UR UR36, R24 ;  /* 0x00000000182432ca */ /* 0x000fe200000e0000 */
[----:B------:R-:W-:Y:S01]  /*51e0*/  IMAD.IADD R20, R8, 0x1, R58 ;  /* 0x0000000108147824 */ /* 0x000fe200078e023a */
[----:B------:R-:W-:Y:S01]  /*51f0*/  @!P4 R2UR UR22, R10 ;  /* 0x000000000a16c2ca */ /* 0x000fe200000e0000 */
[----:B------:R-:W-:Y:S01]  /*5200*/  IMAD.U32 R11, RZ, RZ, UR8 ;  /* 0x00000008ff0b7e24 */ /* 0x000fe2000f8e00ff */
[----:B------:R-:W-:Y:S01]  /*5210*/  @!UP0 UIADD3 UR8, UPT, UPT, UR7, 0x3a00, URZ ;  /* 0x00003a0007088890 */ /* 0x000fe2000fffe0ff */
[----:B------:R-:W-:Y:S01]  /*5220*/  LOP3.LUT R25, R25, R0, RZ, 0x3c, !PT ;  /* 0x0000000019197212 */ /* 0x000fe200078e3cff */
[----:B------:R-:W-:Y:S01]  /*5230*/  VOTEU.ALL UP0, P4 ;  /* 0x0000000000ff7886 */ /* 0x000fe20002000000 */
[----:B------:R-:W-:Y:S01]  /*5240*/  IMAD.IADD R21, R13, 0x1, R60 ;  /* 0x000000010d157824 */ /* 0x000fe200078e023c */
[----:B------:R-:W-:Y:S02]  /*5250*/  @!P4 R2UR UR23, R11 ;  /* 0x000000000b17c2ca */ /* 0x000fe400000e0000 */
[----:B------:R-:W-:Y:S11]  /*5260*/  SEL R27, R27, RZ, P0 ;  /* 0x000000ff1b1b7207 */ /* 0x000ff60000000000 */
[----:B------:R2:W-:Y:S01]  /*5270*/  @!UP2 UTMALDG.3D [UR16], [UR22], desc[UR14] ;  /* 0x00000e101600a5b4 */ /* 0x0005e20008011000 */
[----:B------:R2:W-:Y:S01]  /*5280*/  @!UP0 UTMALDG.3D [UR8], [UR22], desc[UR14] ;  /* 0x00000e08160085b4 */ /* 0x0005e20008011000 */
[----:B------:R2:W-:Y:S01]  /*5290*/  @!P4 SYNCS.ARRIVE.TRANS64.RED.A0TR RZ, [UR7+0x48], R23 ;  /* 0x00004817ffffc9a7 */ /* 0x0005e20008300407 */
[----:B------:R-:W-:Y:S01]  /*52a0*/  UPLOP3.LUT UP0, UPT, UPT, UPT, UPT, 0x80, 0x8 ;  /* 0x000000000008789c */ /* 0x000fe20003f0f070 */
[----:B------:R-:W-:Y:S01]  /*52b0*/  SYNCS.ARRIVE.TRANS64.RED.A1T0 RZ, [UR13], RZ ;  /* 0x000000ffffff79a7 */ /* 0x000fe2000810040d */
[----:B------:R-:W-:Y:S09]  /*52c0*/  @P3 BRA `(.L_x_95) ;  /* 0xfffffff000303947 */ /* 0x000ff2000383ffff */
[----:B------:R-:W-:-:S04]  /*52d0*/  SHF.L.U32 R3, R32, 0x1f, RZ ;  /* 0x0000001f20037819 */ /* 0x000fc800000006ff */
[----:B------:R-:W1:Y:S02]  /*52e0*/  SYNCS.PHASECHK.TRANS64.TRYWAIT P0, [UR7+0x50], R3 ;  /* 0x00005003ff0075a7 */ /* 0x000e640008001107 */
[----:B-1----:R-:W-:Y:S05]  /*52f0*/  @!P0 BRA `(.L_x_96) ;  /* 0x0000003c00d48947 */ /* 0x002fea0003800000 */
.L_x_187:
[----:B------:R-:W4:Y:S02]  /*5300*/  SYNCS.PHASECHK.TRANS64.TRYWAIT P0, [UR7+0x58], R3 ;  /* 0x00005803ff0075a7 */ /* 0x000f240008001107 */
[----:B----4-:R-:W-:Y:S05]  /*5310*/  @!P0 BRA `(.L_x_97) ;  /* 0x0000003c00e48947 */ /* 0x010fea0003800000 */
.L_x_189:
[----:B------:R-:W4:Y:S02]  /*5320*/  SYNCS.PHASECHK.TRANS64.TRYWAIT P0, [UR7+0x60], R3 ;  /* 0x00006003ff0075a7 */ /* 0x000f240008001107 */
[----:B----4-:R-:W-:Y:S05]  /*5330*/  @!P0 BRA `(.L_x_98) ;  /* 0x0000003c00f48947 */ /* 0x010fea0003800000 */
.L_x_191:
[----:B-1----:R-:W-:-:S07]  /*5340*/  MOV R0, UR7 ;  /* 0x0000000700007c02 */ /* 0x002fce0008000f00 */
.L_x_99:
[----:B-1----:R-:W-:-:S04]  /*5350*/  SHF.L.U32 R3, R32, 0x1f, RZ ;  /* 0x0000001f20037819 */ /* 0x002fc800000006ff */
[----:B------:R1:W4:Y:S03]  /*5360*/  SYNCS.PHASECHK.TRANS64.TRYWAIT P0, [R0+URZ+0x68], R3 ;  /* 0x00006803000075a7 */ /* 0x00032600080011ff */
[----:B----4-:R-:W-:Y:S05]  /*5370*/  @!P0 NANOSLEEP.SYNCS 0x989680 ;  /* 0x009896800000895d */ /* 0x010fea0003900000 */
[----:B------:R-:W4:Y:S02]  /*5380*/  @!P0 SYNCS.PHASECHK.TRANS64 P0, [R0+URZ+0x68], R3 ;  /* 0x00006803000085a7 */ /* 0x000f2400080010ff */
[----:B--2-4-:R-:W-:Y:S05]  /*5390*/  @P0 EXIT ;  /* 0x000000000000094d */ /* 0x014fea0003800000 */
[----:B------:R-:W-:Y:S05]  /*53a0*/  BRA `(.L_x_99) ;  /* 0xfffffffc00e87947 */ /* 0x000fea000383ffff */
.L_x_84:
[----:B------:R-:W-:-:S06]  /*53b0*/  UISETP.GE.AND UP0, UPT, UR10, 0x4, UPT ;  /* 0x000000040a00788c */ /* 0x000fcc000bf06270 */
[----:B------:R-:W-:-:S13]  /*53c0*/  PLOP3.LUT P0, PT, PT, PT, UP0, 0x80, 0x8 ;  /* 0x000000000008781c */ /* 0x000fda0003f0f008 */
[----:B------:R-:W-:Y:S05]  /*53d0*/  @!P0 EXIT ;  /* 0x000000000000894d */ /* 0x000fea0003800000 */
[----:B------:R-:W-:Y:S01]  /*53e0*/  BAR.SYNC.DEFER_BLOCKING 0x6, 0xa0 ;  /* 0x0182800000007b1d */ /* 0x000fe20000010000 */
[----:B------:R-:W-:Y:S02]  /*53f0*/  IMAD.SHL.U32 R4, R66, 0x200000, RZ ;  /* 0x0020000042047824 */ /* 0x000fe400078e00ff */
[----:B------:R-:W-:Y:S02]  /*5400*/  HFMA2 R71, -RZ, RZ, 0, 5.9604644775390625e-08 ;  /* 0x00000001ff477431 */ /* 0x000fe400000001ff */
[C---:B------:R-:W-:Y:S01]  /*5410*/  IMAD.SHL.U32 R65, R72.reuse, 0x10, RZ ;  /* 0x0000001048417824 */ /* 0x040fe200078e00ff */
[----:B------:R-:W-:Y:S01]  /*5420*/  MOV R69, RZ ;  /* 0x000000ff00457202 */ /* 0x000fe20000000f00 */
[----:B------:R-:W-:Y:S01]  /*5430*/  IMAD.U32 R33, R72, 0x10000, RZ ;  /* 0x0001000048217824 */ /* 0x000fe200078e00ff */
[----:B------:R-:W-:Y:S01]  /*5440*/  UMOV UR48, 0x400 ;  /* 0x0000040000307882 */ /* 0x000fe20000000000 */
[----:B------:R-:W1:Y:S01]  /*5450*/  LDC R63, c[0x0][0x370] ;  /* 0x0000dc00ff3f7b82 */ /* 0x000e620000000800 */
[----:B------:R-:W-:Y:S01]  /*5460*/  ULEA UR48, UR37, UR48, 0x18 ;  /* 0x0000003025307291 */ /* 0x000fe2000f8ec0ff */
[----:B------:R-:W-:Y:S01]  /*5470*/  LOP3.LUT R4, R4, 0x200000, RZ, 0xc0, !PT ;  /* 0x0020000004047812 */ /* 0x000fe200078ec0ff */
[----:B------:R-:W-:Y:S01]  /*5480*/  IMAD.SHL.U32 R64, R72, 0x2, RZ ;  /* 0x0000000248407824 */ /* 0x000fe200078e00ff */
[C---:B------:R-:W-:Y:S01]  /*5490*/  LOP3.LUT R5, R65.reuse, 0x40, RZ, 0xc0, !PT ;  /* 0x0000004041057812 */ /* 0x040fe200078ec0ff */
[----:B------:R-:W-:Y:S01]  /*54a0*/  IMAD.SHL.U32 R3, R66, 0x200, RZ ;  /* 0x0000020042037824 */ /* 0x000fe200078e00ff */
[----:B------:R-:W-:Y:S01]  /*54b0*/  LOP3.LUT R2, R65, 0x5b0, RZ, 0xc0, !PT ;  /* 0x000005b041027812 */ /* 0x000fe200078ec0ff */
[----:B------:R-:W-:Y:S01]  /*54c0*/  UIADD3 UR4, UPT, UPT, UR48, 0x200, URZ ;  /* 0x0000020030047890 */ /* 0x000fe2000fffe0ff */
[----:B------:R-:W2:Y:S01]  /*54d0*/  LDC R28, c[0x0][0xb0c] ;  /* 0x0002c300ff1c7b82 */ /* 0x000ea20000000800 */
[----:B------:R-:W-:Y:S01]  /*54e0*/  LOP3.LUT R33, R4, 0x400000, R33, 0xf8, !PT ;  /* 0x0040000004217812 */ /* 0x000fe200078ef821 */
[----:B------:R-:W-:Y:S01]  /*54f0*/  IMAD.MOV.U32 R30, RZ, RZ, RZ ;  /* 0x000000ffff1e7224 */ /* 0x000fe200078e00ff */
[----:B------:R-:W-:Y:S01]  /*5500*/  LOP3.LUT R64, R5, 0x8, R64, 0xf8, !PT ;  /* 0x0000000805407812 */ /* 0x000fe200078ef840 */
[----:B------:R-:W-:Y:S01]  /*5510*/  IMAD.MOV.U32 R70, RZ, RZ, RZ ;  /* 0x000000ffff467224 */ /* 0x000fe200078e00ff */
[----:B------:R-:W-:Y:S01]  /*5520*/  LOP3.LUT R3, R2, 0x200, R3, 0xf8, !PT ;  /* 0x0000020002037812 */ /* 0x000fe200078ef803 */
[----:B------:R-:W-:Y:S01]  /*5530*/  IMAD.MOV.U32 R76, RZ, RZ, RZ ;  /* 0x000000ffff4c7224 */ /* 0x000fe200078e00ff */
[----:B------:R-:W-:Y:S01]  /*5540*/  LOP3.LUT P0, RZ, R65, 0x40, RZ, 0xc0, !PT ;  /* 0x0000004041ff7812 */ /* 0x000fe2000780c0ff */
[----:B------:R-:W3:Y:S01]  /*5550*/  LDC R61, c[0x0][0xb20] ;  /* 0x0002c800ff3d7b82 */ /* 0x000ee20000000800 */
[----:B------:R-:W4:Y:S01]  /*5560*/  LDS R0, [UR48+0x130] ;  /* 0x00013030ff007984 */ /* 0x000f220008000800 */
[----:B------:R-:W-:Y:S01]  /*5570*/  LOP3.LUT R64, R3, R64, RZ, 0xfc, !PT ;  /* 0x0000004003407212 */ /* 0x000fe200078efcff */
[----:B------:R-:W-:Y:S01]  /*5580*/  IMAD.U32 R67, RZ, RZ, UR4 ;  /* 0x00000004ff437e24 */ /* 0x000fe2000f8e00ff */
[----:B------:R-:W-:Y:S01]  /*5590*/  LOP3.LUT R72, R72, 0x60, RZ, 0xc0, !PT ;  /* 0x0000006048487812 */ /* 0x000fe200078ec0ff */
[----:B------:R-:W1:Y:S03]  /*55a0*/  LDCU.64 UR52, c[0x0][0x348] ;  /* 0x00006900ff3477ac */ /* 0x000e660008000a00 */
[----:B------:R-:W1:Y:S01]  /*55b0*/  LDC R27, c[0x0][0xb30] ;  /* 0x0002cc00ff1b7b82 */ /* 0x000e620000000800 */
[----:B------:R-:W1:Y:S01]  /*55c0*/  LDCU.64 UR38, c[0x0][0x888] ;  /* 0x00011100ff2677ac */ /* 0x000e620008000a00 */
[----:B------:R-:W1:Y:S06]  /*55d0*/  LDCU.64 UR44, c[0x0][0x890] ;  /* 0x00011200ff2c77ac */ /* 0x000e6c0008000a00 */
[----:B------:R-:W1:Y:S01]  /*55e0*/  LDC.64 R56, c[0x0][0xb10] ;  /* 0x0002c400ff387b82 */ /* 0x000e620000000a00 */
[----:B------:R-:W-:Y:S01]  /*55f0*/  UMOV UR49, URZ ;  /* 0x000000ff00317c82 */ /* 0x000fe20008000000 */
[----:B------:R-:W-:-:S06]  /*5600*/  UMOV UR51, URZ ;  /* 0x000000ff00337c82 */ /* 0x000fcc0008000000 */
[----:B------:R-:W1:Y:S08]  /*5610*/  LDC.64 R24, c[0x0][0xb18] ;  /* 0x0002c600ff187b82 */ /* 0x000e700000000a00 */
[----:B------:R-:W1:Y:S08]  /*5620*/  LDC.64 R22, c[0x0][0xb28] ;  /* 0x0002ca00ff167b82 */ /* 0x000e700000000a00 */
[----:B------:R-:W1:Y:S01]  /*5630*/  LDC.64 R54, c[0x0][0x8b0] ;  /* 0x00022c00ff367b82 */ /* 0x000e620000000a00 */
[----:B----4-:R-:W-:Y:S01]  /*5640*/  IMAD.IADD R33, R0, 0x1, R33 ;  /* 0x0000000100217824 */ /* 0x010fe200078e0221 */
[----:B------:R-:W-:-:S06]  /*5650*/  P2R R0, PR, RZ, 0x1 ;  /* 0x00000001ff007803 */ /* 0x000fcc0000000000 */
[----:B------:R-:W4:Y:S08]  /*5660*/  LDC.64 R52, c[0x0][0x8a8] ;  /* 0x00022a00ff347b82 */ /* 0x000f300000000a00 */
[----:B--23--:R-:W1:Y:S02]  /*5670*/  LDC R62, c[0x0][0x374] ;  /* 0x0000dd00ff3e7b82 */ /* 0x00ce640000000800 */
.L_x_143:
[C---:B------:R-:W-:Y:S02]  /*5680*/  LEA R0, R76.reuse, UR48, 0x3 ;  /* 0x000000304c007c11 */ /* 0x040fe4000f8e18ff */
[----:B------:R-:W-:Y:S02]  /*5690*/  SHF.L.U32 R3, R69, 0x1f, RZ ;  /* 0x0000001f45037819 */ /* 0x000fe400000006ff */
[----:B------:R-:W-:Y:S02]  /*56a0*/  LEA R16, R76, UR48, 0x4 ;  /* 0x000000304c107c11 */ /* 0x000fe4000f8e20ff */
[----:B--2---:R-:W2:Y:S02]  /*56b0*/  SYNCS.PHASECHK.TRANS64.TRYWAIT P0, [R0+URZ+0x80], R3 ;  /* 0x00008003000075a7 */ /* 0x004ea400080011ff */
[----:B--2---:R-:W-:Y:S05]  /*56c0*/  @!P0 BRA `(.L_x_100) ;  /* 0x0000003c00288947 */ /* 0x004fea0003800000 */
.L_x_192:
[----:B------:R-:W3:Y:S01]  /*56d0*/  LDC.64 R12, c[0x0][0xb10] ;  /* 0x0002c400ff0c7b82 */ /* 0x000ee20000000a00 */
[----:B------:R-:W4:Y:S01]  /*56e0*/  LDS.128 R16, [R16+0x110] ;  /* 0x0001100010107984 */ /* 0x000f220000000c00 */
[----:B-1----:R-:W-:Y:S01]  /*56f0*/  ISETP.NE.AND P1, PT, R27, 0x1, PT ;  /* 0x000000011b00780c */ /* 0x002fe20003f25270 */
[----:B--2---:R-:W-:Y:S01]  /*5700*/  VIADD R0, R0, 0x90 ;  /* 0x0000009000007836 */ /* 0x004fe20000000000 */
[----:B------:R-:W-:Y:S04]  /*5710*/  ISETP.GE.AND P0, PT, R26, 0x1, PT ;  /* 0x000000011a00780c */ /* 0x000fe80003f06270 */
[----:B------:R-:W1:Y:S01]  /*5720*/  LDC.64 R10, c[0x0][0xb18] ;  /* 0x0002c600ff0a7b82 */ /* 0x000e620000000a00 */
[----:B------:R-:W-:Y:S01]  /*5730*/  PRMT R0, RZ, 0x654, R0 ;  /* 0x00000654ff007816 */ /* 0x000fe20000000000 */
[----:B------:R-:W-:Y:S01]  /*5740*/  @!PT LDS RZ, [RZ] ;  /* 0x00000000fffff984 */ /* 0x000fe20000000800 */
[----:B------:R-:W-:Y:S01]  /*5750*/  @!PT LDS RZ, [RZ] ;  /* 0x00000000fffff984 */ /* 0x000fe20000000800 */
[----:B------:R-:W-:Y:S01]  /*5760*/  @!PT LDS RZ, [RZ] ;  /* 0x00000000fffff984 */ /* 0x000fe20000000800 */
[----:B------:R-:W-:Y:S01]  /*5770*/  @!PT LDS RZ, [RZ] ;  /* 0x00000000fffff984 */ /* 0x000fe20000000800 */
[----:B------:R2:W-:Y:S06]  /*5780*/  MEMBAR.ALL.CTA ;  /* 0x0000000000007992 */ /* 0x0005ec0000008000 */
[----:B--2---:R-:W2:Y:S01]  /*5790*/  FENCE.VIEW.ASYNC.S ;  /* 0x00000000000073c6 */ /* 0x004ea20000000000 */
[----:B------:R-:W1:Y:S08]  /*57a0*/  @!P1 LDC R14, c[0x0][0xb20] ;  /* 0x0002c800ff0e9b82 */ /* 0x000e700000000800 */
[----:B------:R-:W1:Y:S01]  /*57b0*/  @!P1 LDC R9, c[0x0][0xb0c] ;  /* 0x0002c300ff099b82 */ /* 0x000e620000000800 */
[----:B--2---:R2:W-:Y:S01]  /*57c0*/  SYNCS.ARRIVE.TRANS64.RED.A1T0 RZ, [R0+URZ], RZ ;  /* 0x000000ff00ff79a7 */ /* 0x0045e200081004ff */
[----:B----4-:R-:W-:Y:S04]  /*57d0*/  LOP3.LUT P4, RZ, R18, 0x1, RZ, 0xc0, !PT ;  /* 0x0000000112ff7812 */ /* 0x010fe8000788c0ff */
[----:B------:R-:W-:Y:S09]  /*57e0*/  P2R R73, PR, RZ, 0x10 ;  /* 0x00000010ff497803 */ /* 0x000ff20000000000 */
[----:B------:R-:W-:Y:S02]  /*57f0*/  @P4 MOV R31, R16 ;  /* 0x00000010001f4202 */ /* 0x000fe40000000f00 */
[----:B------:R-:W-:Y:S01]  /*5800*/  @P4 LOP3.LUT R29, R17, 0xffff, RZ, 0xc0, !PT ;  /* 0x0000ffff111d4812 */ /* 0x000fe200078ec0ff */
[----:B--23--:R-:W-:Y:S06]  /*5810*/  @!P0 BRA `(.L_x_101) ;  /* 0x0000000000a48947 */ /* 0x00cfec0003800000 */
[----:B------:R-:W-:Y:S01]  /*5820*/  IMAD.HI.U32 R36, R62, R25, RZ ;  /* 0x000000193e247227 */ /* 0x000fe200078e00ff */
[----:B------:R-:W-:Y:S02]  /*5830*/  ISETP.NE.AND P0, PT, R24, 0x1, PT ;  /* 0x000000011800780c */ /* 0x000fe40003f05270 */
[----:B------:R-:W-:Y:S01]  /*5840*/  ISETP.NE.AND P2, PT, R26, 0x1, PT ;  /* 0x000000011a00780c */ /* 0x000fe20003f45270 */
[-C--:B------:R-:W-:Y:S01]  /*5850*/  IMAD.HI.U32 R34, R63, R56.reuse, RZ ;  /* 0x000000383f227227 */ /* 0x080fe200078e00ff */
[----:B------:R-:W-:Y:S02]  /*5860*/  SHF.R.U32.HI R37, RZ, R61, R36 ;  /* 0x0000003dff257219 */ /* 0x000fe40000011624 */
[----:B------:R-:W-:Y:S01]  /*5870*/  ISETP.NE.AND P3, PT, R28, 0x1, PT ;  /* 0x000000011c00780c */ /* 0x000fe20003f65270 */
[----:B------:R-:W-:Y:S01]  /*5880*/  IMAD.HI.U32 R40, R29, R25, RZ ;  /* 0x000000191d287227 */ /* 0x000fe200078e00ff */
[----:B------:R-:W-:Y:S02]  /*5890*/  SHF.R.U32.HI R34, RZ, R57, R34 ;  /* 0x00000039ff227219 */ /* 0x000fe40000011622 */
[----:B------:R-:W-:Y:S01]  /*58a0*/  SEL R3, R62, R37, !P0 ;  /* 0x000000253e037207 */ /* 0x000fe20004000000 */
[----:B------:R-:W-:Y:S01]  /*58b0*/  IMAD.HI.U32 R38, R31, R56, RZ ;  /* 0x000000381f267227 */ /* 0x000fe200078e00ff */
[----:B------:R-:W-:Y:S03]  /*58c0*/  SEL R7, R63, R34, !P3 ;  /* 0x000000223f077207 */ /* 0x000fe60005800000 */
[-C--:B------:R-:W-:Y:S01]  /*58d0*/  IMAD.HI.U32 R34, R3, R22.reuse, RZ ;  /* 0x0000001603227227 */ /* 0x080fe200078e00ff */
[----:B------:R-:W-:Y:S03]  /*58e0*/  SHF.R.U32.HI R38, RZ, R57, R38 ;  /* 0x00000039ff267219 */ /* 0x000fe60000011626 */
[----:B------:R-:W-:Y:S01]  /*58f0*/  IMAD.HI.U32 R36, R7, R22, RZ ;  /* 0x0000001607247227 */ /* 0x000fe200078e00ff */
[----:B------:R-:W-:Y:S02]  /*5900*/  @P2 SHF.R.U32.HI R3, RZ, R23, R34 ;  /* 0x00000017ff032219 */ /* 0x000fe40000011622 */
[----:B------:R-:W-:Y:S02]  /*5910*/  SHF.R.U32.HI R34, RZ, R61, R40 ;  /* 0x0000003dff227219 */ /* 0x000fe40000011628 */
[----:B------:R-:W-:Y:S01]  /*5920*/  @P2 SHF.R.U32.HI R7, RZ, R23, R36 ;  /* 0x00000017ff072219 */ /* 0x000fe20000011624 */
[C---:B------:R-:W-:Y:S01]  /*5930*/  IMAD R2, R26.reuse, R3, RZ ;  /* 0x000000031a027224 */ /* 0x040fe200078e02ff */
[----:B------:R-:W-:Y:S02]  /*5940*/  SEL R5, R29, R34, !P0 ;  /* 0x000000221d057207 */ /* 0x000fe40004000000 */
[----:B------:R-:W-:Y:S01]  /*5950*/  SEL R3, R31, R38, !P3 ;  /* 0x000000261f037207 */ /* 0x000fe20005800000 */
[----:B------:R-:W-:Y:S01]  /*5960*/  IMAD R4, R26, R7, RZ ;  /* 0x000000071a047224 */ /* 0x000fe200078e02ff */
[C---:B------:R-:W-:Y:S01]  /*5970*/  ISETP.GE.AND P0, PT, R5.reuse, R2, PT ;  /* 0x000000020500720c */ /* 0x040fe20003f06270 */
[----:B------:R-:W-:Y:S03]  /*5980*/  IMAD.HI.U32 R6, R5, R22, RZ ;  /* 0x0000001605067227 */ /* 0x000fe600078e00ff */
[----:B------:R-:W-:Y:S01]  /*5990*/  ISETP.GE.OR P0, PT, R3, R4, P0 ;  /* 0x000000040300720c */ /* 0x000fe20000706670 */
[----:B------:R-:W-:Y:S01]  /*59a0*/  IMAD.MOV R4, RZ, RZ, -R3 ;  /* 0x000000ffff047224 */ /* 0x000fe200078e0a03 */
[-C--:B------:R-:W-:Y:S03]  /*59b0*/  SHF.R.U32.HI R6, RZ, R23.reuse, R6 ;  /* 0x00000017ff067219 */ /* 0x080fe60000011606 */
[----:B------:R-:W-:Y:S01]  /*59c0*/  IMAD R31, R28, R4, R31 ;  /* 0x000000041c1f7224 */ /* 0x000fe200078e021f */
[----:B------:R-:W-:Y:S05]  /*59d0*/  SEL R15, R5, R6, !P2 ;  /* 0x00000006050f7207 */ /* 0x000fea0005000000 */
[----:B------:R-:W-:Y:S02]  /*59e0*/  IMAD.MOV R6, RZ, RZ, -R15 ;  /* 0x000000ffff067224 */ /* 0x000fe400078e0a0f */
[C---:B------:R-:W-:Y:S04]  /*59f0*/  @!P0 IMAD.HI.U32 R2, R3.reuse, R22, RZ ;  /* 0x0000001603028227 */ /* 0x040fe800078e00ff */
[----:B------:R-:W-:Y:S01]  /*5a00*/  IMAD R6, R26, R6, R5 ;  /* 0x000000061a067224 */ /* 0x000fe200078e0205 */
[----:B------:R-:W-:Y:S04]  /*5a10*/  @!P0 SHF.R.U32.HI R2, RZ, R23, R2 ;  /* 0x00000017ff028219 */ /* 0x000fe80000011602 */
[----:B------:R-:W-:Y:S02]  /*5a20*/  @!P0 SEL R0, R3, R2, !P2 ;  /* 0x0000000203008207 */ /* 0x000fe40005000000 */
[----:B------:R-:W-:Y:S02]  /*5a30*/  IADD3 R2, PT, PT, -R5, RZ, RZ ;  /* 0x000000ff05027210 */ /* 0x000fe40007ffe1ff */
[----:B------:R-:W-:Y:S01]  /*5a40*/  @!P0 IADD3 R8, PT, PT, R15, -R0, RZ ;  /* 0x800000000f088210 */ /* 0x000fe20007ffe0ff */
[----:B------:R-:W-:Y:S02]  /*5a50*/  @!P0 IMAD R0, R7, R6, R0 ;  /* 0x0000000607008224 */ /* 0x000fe400078e0200 */
[----:B------:R-:W-:Y:S02]  /*5a60*/  IMAD R29, R24, R2, R29 ;  /* 0x00000002181d7224 */ /* 0x000fe400078e021d */
[----:B------:R-:W-:Y:S02]  /*5a70*/  @!P0 IMAD R5, R8, R26, R3 ;  /* 0x0000001a08058224 */ /* 0x000fe400078e0203 */
[----:B------:R-:W-:Y:S04]  /*5a80*/  @!P0 IMAD.MOV.U32 R3, RZ, RZ, R0 ;  /* 0x000000ffff038224 */ /* 0x000fe800078e0000 */
[----:B------:R-:W-:Y:S02]  /*5a90*/  IMAD R31, R3, R28, R31 ;  /* 0x0000001c031f7224 */ /* 0x000fe400078e021f */
[----:B------:R-:W-:Y:S07]  /*5aa0*/  IMAD R29, R5, R24, R29 ;  /* 0x00000018051d7224 */ /* 0x000fee00078e021d */
.L_x_101:
[----:B-1----:R-:W-:Y:S01]  /*5ab0*/  @!P1 ISETP.NE.AND P0, PT, R10, 0x1, PT ;  /* 0x000000010a00980c */ /* 0x002fe20003f05270 */
[----:B------:R-:W-:Y:S01]  /*5ac0*/  @!P1 IMAD.HI.U32 R3, R29, R11, RZ ;  /* 0x0000000b1d039227 */ /* 0x000fe200078e00ff */
[----:B------:R-:W-:Y:S01]  /*5ad0*/  R2UR UR42, R21 ;  /* 0x00000000152a72ca */ /* 0x000fe200000e0000 */
[----:B------:R-:W-:Y:S01]  /*5ae0*/  BSSY.RECONVERGENT B6, `(.L_x_102) ;  /* 0x0000031000067945 */ /* 0x000fe20003800200 */
[----:B------:R-:W-:Y:S01]  /*5af0*/  R2UR UR41, R20 ;  /* 0x00000000142972ca */ /* 0x000fe200000e0000 */
[----:B------:R-:W-:Y:S01]  /*5b00*/  @!P1 IMAD.HI.U32 R0, R31, R12, RZ ;  /* 0x0000000c1f009227 */ /* 0x000fe200078e00ff */
[----:B------:R-:W-:Y:S02]  /*5b10*/  @!P1 SHF.R.U32.HI R2, RZ, R14, R3 ;  /* 0x0000000eff029219 */ /* 0x000fe40000011603 */
[----:B------:R-:W-:Y:S01]  /*5b20*/  @!P1 ISETP.NE.AND P2, PT, R9, 0x1, PT ;  /* 0x000000010900980c */ /* 0x000fe20003f45270 */
[----:B------:R-:W-:Y:S01]  /*5b30*/  VIADD R76, R76, 0x1 ;  /* 0x000000014c4c7836 */ /* 0x000fe20000000000 */
[----:B------:R-:W-:Y:S02]  /*5b40*/  @!P1 SEL R2, R29, R2, !P0 ;  /* 0x000000021d029207 */ /* 0x000fe40004000000 */
[----:B------:R-:W-:Y:S02]  /*5b50*/  @!P1 SHF.R.U32.HI R0, RZ, R13, R0 ;  /* 0x0000000dff009219 */ /* 0x000fe40000011600 */
[----:B------:R-:W-:Y:S01]  /*5b60*/  LOP3.LUT P0, RZ, R67, 0x90, RZ, 0xc0, !PT ;  /* 0x0000009043ff7812 */ /* 0x000fe2000780c0ff */
[----:B------:R-:W-:Y:S01]  /*5b70*/  USHF.L.U32 UR42, UR42, 0x6, URZ ;  /* 0x000000062a2a7899 */ /* 0x000fe200080006ff */
[----:B------:R-:W-:Y:S01]  /*5b80*/  @!P1 SEL R3, R31, R0, !P2 ;  /* 0x000000001f039207 */ /* 0x000fe20005000000 */
[----:B------:R-:W-:Y:S01]  /*5b90*/  USHF.L.U32 UR41, UR41, 0x7, URZ ;  /* 0x0000000729297899 */ /* 0x000fe200080006ff */
[----:B------:R-:W-:Y:S03]  /*5ba0*/  @P4 SHF.R.U32.HI R68, RZ, 0x10, R17 ;  /* 0x00000010ff444819 */ /* 0x000fe60000011611 */
[----:B------:R-:W-:Y:S02]  /*5bb0*/  @!P1 IMAD.IADD R0, R2, 0x1, -R3 ;  /* 0x0000000102009824 */ /* 0x000fe400078e0a03 */
[----:B------:R-:W-:Y:S02]  /*5bc0*/  @!P1 IMAD.IADD R2, R3, 0x1, -R2 ;  /* 0x0000000103029824 */ /* 0x000fe400078e0a02 */
[----:B------:R-:W-:Y:S02]  /*5bd0*/  @!P1 IMAD R31, R0, R9, R31 ;  /* 0x00000009001f9224 */ /* 0x000fe400078e021f */
[----:B------:R-:W-:Y:S01]  /*5be0*/  @!P1 IMAD R29, R2, R10, R29 ;  /* 0x0000000a021d9224 */ /* 0x000fe200078e021d */
[----:B------:R-:W-:Y:S06]  /*5bf0*/  @!P0 BRA `(.L_x_103) ;  /* 0x00000000007c8947 */ /* 0x000fec0003800000 */
[----:B------:R-:W1:Y:S01]  /*5c00*/  LDCU.64 UR8, c[0x4][0x80] ;  /* 0x01001000ff0877ac */ /* 0x000e620008000a00 */
[----:B------:R-:W-:Y:S01]  /*5c10*/  MOV R2, 0x0 ;  /* 0x0000000000027802 */ /* 0x000fe20000000f00 */
[----:B------:R-:W-:Y:S02]  /*5c20*/  HFMA2 R12, -RZ, RZ, 0, 5.9604644775390625e-08 ;  /* 0x00000001ff0c7431 */ /* 0x000fe400000001ff */
[----:B------:R-:W-:Y:S01]  /*5c30*/  IMAD.MOV.U32 R8, RZ, RZ, 0x70 ;  /* 0x00000070ff087424 */ /* 0x000fe200078e00ff */
[----:B------:R2:W3:Y:S01]  /*5c40*/  LDC.64 R14, c[0x4][R2] ;  /* 0x01000000020e7b82 */ /* 0x0004e20000000a00 */
[----:B------:R-:W4:Y:S01]  /*5c50*/  LDCU.64 UR6, c[0x4][0x88] ;  /* 0x01001100ff0677ac */ /* 0x000f220008000a00 */
[----:B------:R-:W-:Y:S01]  /*5c60*/  IMAD.MOV.U32 R13, RZ, RZ, RZ ;  /* 0x000000ffff0d7224 */ /* 0x000fe200078e00ff */
[----:B------:R-:W2:Y:S01]  /*5c70*/  LDCU.64 UR4, c[0x4][0x8] ;  /* 0x01000100ff0477ac */ /* 0x000ea20008000a00 */
[----:B-1----:R-:W-:Y:S01]  /*5c80*/  MOV R5, UR9 ;  /* 0x0000000900057c02 */ /* 0x002fe20008000f00 */
[----:B------:R-:W-:Y:S01]  /*5c90*/  IMAD.U32 R4, RZ, RZ, UR8 ;  /* 0x00000008ff047e24 */ /* 0x000fe2000f8e00ff */
[----:B----4-:R-:W-:Y:S01]  /*5ca0*/  MOV R7, UR7 ;  /* 0x0000000700077c02 */ /* 0x010fe20008000f00 */
[----:B------:R-:W-:Y:S01]  /*5cb0*/  IMAD.U32 R6, RZ, RZ, UR6 ;  /* 0x00000006ff067e24 */ /* 0x000fe2000f8e00ff */
[----:B--2---:R-:W-:Y:S01]  /*5cc0*/  MOV R11, UR5 ;  /* 0x00000005000b7c02 */ /* 0x004fe20008000f00 */
[----:B------:R-:W-:Y:S02]  /*5cd0*/  IMAD.U32 R10, RZ, RZ, UR4 ;  /* 0x00000004ff0a7e24 */ /* 0x000fe4000f8e00ff */
[----:B------:R-:W-:Y:S07]  /*5ce0*/  LEPC R20, `(.L_x_104) ;  /* 0x000000001014794e */ /* 0x000fee0000000000 */
[----:B---3-5:R-:W-:Y:S05]  /*5cf0*/  CALL.ABS.NOINC R14 ;  /* 0x000000000e007343 */ /* 0x028fea0003c00000 */
.L_x_104:
[----:B------:R-:W1:Y:S01]  /*5d00*/  LDCU.64 UR8, c[0x4][0x80] ;  /* 0x01001000ff0877ac */ /* 0x000e620008000a00 */
[----:B------:R-:W2:Y:S01]  /*5d10*/  LDC.64 R2, c[0x4][R2] ;  /* 0x0100000002027b82 */ /* 0x000ea20000000a00 */
[----:B------:R-:W-:Y:S02]  /*5d20*/  HFMA2 R12, -RZ, RZ, 0, 5.9604644775390625e-08 ;  /* 0x00000001ff0c7431 */ /* 0x000fe400000001ff */
[----:B------:R-:W-:Y:S02]  /*5d30*/  IMAD.MOV.U32 R8, RZ, RZ, 0x70 ;  /* 0x00000070ff087424 */ /* 0x000fe400078e00ff */
[----:B------:R-:W-:Y:S01]  /*5d40*/  IMAD.MOV.U32 R13, RZ, RZ, RZ ;  /* 0x000000ffff0d7224 */ /* 0x000fe200078e00ff */
[----:B------:R-:W3:Y:S01]  /*5d50*/  LDCU.64 UR6, c[0x4][0x88] ;  /* 0x01001100ff0677ac */ /* 0x000ee20008000a00 */
[----:B------:R-:W4:Y:S01]  /*5d60*/  LDCU.64 UR4, c[0x4][0x8] ;  /* 0x01000100ff0477ac */ /* 0x000f220008000a00 */
[----:B-1----:R-:W-:Y:S02]  /*5d70*/  MOV R4, UR8 ;  /* 0x0000000800047c02 */ /* 0x002fe40008000f00 */
[----:B------:R-:W-:Y:S02]  /*5d80*/  MOV R5, UR9 ;  /* 0x0000000900057c02 */ /* 0x000fe40008000f00 */
[----:B---3--:R-:W-:Y:S01]  /*5d90*/  MOV R7, UR7 ;  /* 0x0000000700077c02 */ /* 0x008fe20008000f00 */
[----:B------:R-:W-:Y:S01]  /*5da0*/  IMAD.U32 R6, RZ, RZ, UR6 ;  /* 0x00000006ff067e24 */ /* 0x000fe2000f8e00ff */
[----:B----4-:R-:W-:Y:S01]  /*5db0*/  MOV R11, UR5 ;  /* 0x00000005000b7c02 */ /* 0x010fe20008000f00 */
[----:B------:R-:W-:Y:S02]  /*5dc0*/  IMAD.U32 R10, RZ, RZ, UR4 ;  /* 0x00000004ff0a7e24 */ /* 0x000fe4000f8e00ff */
[----:B------:R-:W-:Y:S07]  /*5dd0*/  LEPC R20, `(.L_x_103) ;  /* 0x000000001014794e */ /* 0x000fee0000000000 */
[----:B--2---:R-:W-:Y:S05]  /*5de0*/  CALL.ABS.NOINC R2 ;  /* 0x0000000002007343 */ /* 0x004fea0003c00000 */
.L_x_103:
[----:B------:R-:W-:Y:S05]  /*5df0*/  BSYNC.RECONVERGENT B6 ;  /* 0x0000000000067941 */ /* 0x000fea0003800200 */
.L_x_102:
[----:B------:R-:W-:Y:S01]  /*5e00*/  ISETP.NE.U32.AND P4, PT, R54, RZ, PT ;  /* 0x000000ff3600720c */ /* 0x000fe20003f85070 */
[----:B------:R-:W-:Y:S01]  /*5e10*/  UISETP.NE.AND UP2, UPT, UR50, URZ, UPT ;  /* 0x000000ff3200728c */ /* 0x000fe2000bf45270 */
[----:B------:R-:W-:Y:S01]  /*5e20*/  ISETP.NE.U32.AND P2, PT, RZ, UR38, PT ;  /* 0x00000026ff007c0c */ /* 0x000fe2000bf45070 */
[----:B------:R-:W-:Y:S01]  /*5e30*/  UISETP.NE.U32.AND UP1, UPT, UR44, URZ, UPT ;  /* 0x000000ff2c00728c */ /* 0x000fe2000bf25070 */
[----:B------:R-:W-:Y:S01]  /*5e40*/  ISETP.NE.AND.EX P4, PT, R55, RZ, PT, P4 ;  /* 0x000000ff3700720c */ /* 0x000fe20003f85340 */
[----:B------:R-:W-:Y:S01]  /*5e50*/  UPLOP3.LUT UP0, UPT, UPT, UPT, UPT, 0x40, 0x4 ;  /* 0x000000000004789c */ /* 0x000fe20003f0e870 */
[----:B------:R-:W-:Y:S01]  /*5e60*/  ISETP.NE.AND.EX P2, PT, RZ, UR39, PT, P2 ;  /* 0x00000027ff007c0c */ /* 0x000fe2000bf45320 */
[----:B------:R-:W-:Y:S01]  /*5e70*/  UISETP.NE.AND.EX UP1, UPT, UR45, URZ, UPT, UP1 ;  /* 0x000000ff2d00728c */ /* 0x000fe2000bf25310 */
[----:B------:R-:W-:Y:S04]  /*5e80*/  PLOP3.LUT P1, PT, PT, PT, UP2, 0x80, 0x8 ;  /* 0x000000000008781c */ /* 0x000fe80003f2f028 */
[----:B------:R-:W-:Y:S06]  /*5e90*/  @UP2 UPLOP3.LUT UP0, UPT, UPT, UPT, UP1, 0x80, 0x8 ;  /* 0x000000000008289c */ /* 0x000fec0003f0f010 */
[----:B------:R-:W-:Y:S01]  /*5ea0*/  PLOP3.LUT P0, PT, PT, PT, UP0, 0x80, 0x8 ;  /* 0x000000000008781c */ /* 0x000fe20003f0f008 */
[----:B------:R-:W-:Y:S01]  /*5eb0*/  @!UPT UIADD3 URZ, UPT, UPT, URZ, URZ, URZ ;  /* 0x000000fffffff290 */ /* 0x000fe2000fffe0ff */
[----:B------:R-:W-:Y:S11]  /*5ec0*/  BRA.U !UP1, `(.L_x_105) ;  /* 0x0000000109387547 */ /* 0x000ff6000b800000 */
[----:B------:R-:W-:Y:S01]  /*5ed0*/  UISETP.NE.U32.AND UP0, UPT, UR38, URZ, UPT ;  /* 0x000000ff2600728c */ /* 0x000fe2000bf05070 */
[----:B------:R-:W-:Y:S02]  /*5ee0*/  HFMA2 R0, -RZ, RZ, 0, 5.9604644775390625e-08 ;  /* 0x00000001ff007431 */ /* 0x000fe400000001ff */
[----:B------:R-:W-:Y:S01]  /*5ef0*/  IMAD.MOV.U32 R59, RZ, RZ, 0x1 ;  /* 0x00000001ff3b7424 */ /* 0x000fe200078e00ff */
[----:B------:R-:W-:Y:S06]  /*5f00*/  UISETP.NE.AND.EX UP0, UPT, UR39, URZ, UPT, UP0 ;  /* 0x000000ff2700728c */ /* 0x000fec000bf05300 */
[----:B------:R-:W-:Y:S05]  /*5f10*/  PLOP3.LUT P3, PT, PT, PT, UP0, 0x80, 0x8 ;  /* 0x000000000008781c */ /* 0x000fea0003f6f008 */
[----:B------:R-:W1:Y:S01]  /*5f20*/  @UP0 LDCU.64 UR6, c[0x0][0x888] ;  /* 0x00011100ff0607ac */ /* 0x000e620008000a00 */
[----:B------:R-:W-:Y:S07]  /*5f30*/  @UP0 UIMAD UR4, UR36, UR44, URZ ;  /* 0x0000002c240402a4 */ /* 0x000fee000f8e02ff */
[----:B------:R-:W-:Y:S01]  /*5f40*/  @!P3 PRMT R59, R0, 0x7610, R59 ;  /* 0x00007610003bb816 */ /* 0x000fe2000000003b */
[----:B-1----:R-:W-:Y:S03]  /*5f50*/  @UP0 UIMAD.WIDE UR6, UR4, 0x4, UR6 ;  /* 0x00000004040608a5 */ /* 0x002fe6000f8e0206 */
[----:B------:R-:W1:Y:S03]  /*5f60*/  @!UP0 LDCU UR4, c[0x0][0x880] ;  /* 0x00011000ff0487ac */ /* 0x000e660008000800 */
[----:B------:R-:W-:Y:S01]  /*5f70*/  IMAD.U32 R2, RZ, RZ, UR6 ;  /* 0x00000006ff027e24 */ /* 0x000fe2000f8e00ff */
[----:B------:R-:W-:Y:S05]  /*5f80*/  MOV R3, UR7 ;  /* 0x0000000700037c02 */ /* 0x000fea0008000f00 */
[----:B-----5:R2:W5:Y:S02]  /*5f90*/  @P3 LDG.E R35, desc[UR46][R2.64] ;  /* 0x0000002e02233981 */ /* 0x020564000c1e1900 */
[----:B-12---:R-:W-:Y:S02]  /*5fa0*/  @!P3 IMAD.U32 R35, RZ, RZ, UR4 ;  /* 0x00000004ff23be24 */ /* 0x006fe4000f8e00ff */
.L_x_105:
[----:B------:R-:W-:Y:S05]  /*5fb0*/  @!P4 BRA `(.L_x_106) ;  /* 0x000000000020c947 */ /* 0x000fea0003800000 */
[----:B------:R-:W-:Y:S04]  /*5fc0*/  ISETP.NE.U32.AND P3, PT, R52, RZ, PT ;  /* 0x000000ff3400720c */ /* 0x000fe80003f65070 */
[----:B------:R-:W-:Y:S11]  /*5fd0*/  ISETP.NE.AND.EX P3, PT, R53, RZ, PT, P3 ;  /* 0x000000ff3500720c */ /* 0x000ff60003f65330 */
[----:B------:R-:W-:Y:S02]  /*5fe0*/  @!UPT UIADD3 URZ, UPT, UPT, URZ, URZ, URZ ;  /* 0x000000fffffff290 */ /* 0x000fe4000fffe0ff */
[----:B------:R-:W1:Y:S01]  /*5ff0*/  @P3 LDC.64 R2, c[0x0][0x8a8] ;  /* 0x00022a00ff023b82 */ /* 0x000e620000000a00 */
[----:B------:R-:W-:Y:S04]  /*6000*/  @P3 IMAD R0, R54, UR36, RZ ;  /* 0x0000002436003c24 */ /* 0x000fe8000f8e02ff */
[----:B-1----:R-:W-:Y:S05]  /*6010*/  @P3 IMAD.WIDE R2, R0, 0x4, R2 ;  /* 0x0000000400023825 */ /* 0x002fea00078e0202 */
[----:B-----5:R1:W5:Y:S02]  /*6020*/  @P3 LDG.E R32, desc[UR46][R2.64] ;  /* 0x0000002e02203981 */ /* 0x020364000c1e1900 */
[----:B-1----:R-:W2:Y:S02]  /*6030*/  @!P3 LDC R32, c[0x0][0x8a0] ;  /* 0x00022800ff20bb82 */ /* 0x002ea40000000800 */
.L_x_106:
[----:B-----5:R-:W-:Y:S01]  /*6040*/  FSETP.NEU.AND P3, PT, R35, RZ, PT ;  /* 0x000000ff2300720b */ /* 0x020fe20003f6d000 */
[----:B------:R-:W-:Y:S01]  /*6050*/  IMAD.SHL.U32 R77, R64, 0x2, RZ ;  /* 0x00000002404d7824 */ /* 0x000fe200078e00ff */
[----:B------:R-:W-:Y:S01]  /*6060*/  SEL R5, RZ, 0xffffffff, P2 ;  /* 0xffffffffff057807 */ /* 0x000fe20001000000 */
[----:B------:R-:W-:Y:S01]  /*6070*/  BSSY B1, `(.L_x_107) ;  /* 0x0000034000017945 */ /* 0x000fe20003800000 */
[----:B------:R-:W-:Y:S01]  /*6080*/  @P1 LOP3.LUT P2, RZ, R59, 0xff, RZ, 0xc0, !PT ;  /* 0x000000ff3bff1812 */ /* 0x000fe2000784c0ff */
[----:B------:R-:W-:Y:S01]  /*6090*/  IMAD.MOV.U32 R39, RZ, RZ, 0x1 ;  /* 0x00000001ff277424 */ /* 0x000fe200078e00ff */
[----:B------:R-:W-:Y:S01]  /*60a0*/  @P1 SEL R0, RZ, 0xffffffff, P3 ;  /* 0xffffffffff001807 */ /* 0x000fe20001800000 */
[C---:B------:R-:W-:Y:S01]  /*60b0*/  IMAD R34, R30.reuse, 0x40, R33 ;  /* 0x000000401e227824 */ /* 0x040fe200078e0221 */
[----:B------:R-:W-:Y:S01]  /*60c0*/  LOP3.LUT R71, R71, 0x1, RZ, 0x3c, !PT ;  /* 0x0000000147477812 */ /* 0x000fe200078e3cff */
[----:B------:R-:W-:Y:S01]  /*60d0*/  IMAD.MOV.U32 R38, RZ, RZ, RZ ;  /* 0x000000ffff267224 */ /* 0x000fe200078e00ff */
[----:B------:R-:W-:Y:S02]  /*60e0*/  @P0 SEL R0, R5, R0, !P2 ;  /* 0x0000000005000207 */ /* 0x000fe40005000000 */
[----:B------:R-:W-:Y:S02]  /*60f0*/  CS2R R50, SRZ ;  /* 0x0000000000327805 */ /* 0x000fe4000001ff00 */
[----:B------:R-:W-:Y:S02]  /*6100*/  LEA R74, R30, UR48, 0x3 ;  /* 0x000000301e4a7c11 */ /* 0x000fe4000f8e18ff */
[----:B------:R-:W-:Y:S02]  /*6110*/  CS2R R48, SRZ ;  /* 0x0000000000307805 */ /* 0x000fe4000001ff00 */
[----:B------:R-:W-:Y:S02]  /*6120*/  @P1 LOP3.LUT R0, R0, 0x1, RZ, 0xc0, !PT ;  /* 0x0000000100001812 */ /* 0x000fe400078ec0ff */
[----:B------:R-:W-:Y:S02]  /*6130*/  CS2R R42, SRZ ;  /* 0x00000000002a7805 */ /* 0x000fe4000001ff00 */
[----:B------:R-:W-:Y:S02]  /*6140*/  SHF.L.U32 R3, R70, 0x1f, RZ ;  /* 0x0000001f46037819 */ /* 0x000fe400000006ff */
[----:B------:R-:W-:Y:S02]  /*6150*/  CS2R R40, SRZ ;  /* 0x0000000000287805 */ /* 0x000fe4000001ff00 */
[----:B------:R-:W-:Y:S01]  /*6160*/  ISETP.NE.U32.OR P5, PT, R0, 0x1, !P1 ;  /* 0x000000010000780c */ /* 0x000fe20004fa5470 */
[----:B------:R-:W-:Y:S01]  /*6170*/  VIADD R82, R77, UR48 ;  /* 0x000000304d527c36 */ /* 0x000fe20008000000 */
[----:B------:R-:W-:Y:S02]  /*6180*/  PLOP3.LUT P2, PT, PT, PT, UP1, 0x80, 0x8 ;  /* 0x000000000008781c */ /* 0x000fe40003f4f018 */
[----:B------:R-:W-:Y:S02]  /*6190*/  SEL R0, RZ, 0xffffffff, P3 ;  /* 0xffffffffff007807 */ /* 0x000fe40001800000 */
[----:B------:R-:W-:Y:S02]  /*61a0*/  LOP3.LUT P3, R75, R59, 0xff, RZ, 0xc0, !PT ;  /* 0x000000ff3b4b7812 */ /* 0x000fe4000786c0ff */
[----:B------:R-:W-:Y:S05]  /*61b0*/  P2R R78, PR, RZ, 0x20 ;  /* 0x00000020ff4e7803 */ /* 0x000fea0000000000 */
[----:B------:R-:W-:Y:S02]  /*61c0*/  @P5 SHF.L.U32 R2, R71, 0x1f, RZ ;  /* 0x0000001f47025819 */ /* 0x000fe400000006ff */
[----:B------:R-:W-:Y:S02]  /*61d0*/  @P2 SEL R0, R5, R0, !P3 ;  /* 0x0000000005002207 */ /* 0x000fe40005800000 */
[----:B------:R-:W1:Y:S02]  /*61e0*/  @P5 SYNCS.PHASECHK.TRANS64.TRYWAIT P1, [UR48+0x30], R2 ;  /* 0x00003002ff0055a7 */ /* 0x000e640008021130 */
[----:B------:R-:W-:Y:S04]  /*61f0*/  LOP3.LUT R0, R0, 0x1, RZ, 0xc0, !PT ;  /* 0x0000000100007812 */ /* 0x000fe800078ec0ff */
[----:B------:R-:W-:Y:S04]  /*6200*/  ISETP.NE.U32.AND P4, PT, R0, 0x1, PT ;  /* 0x000000010000780c */ /* 0x000fe80003f85070 */
[----:B------:R-:W-:Y:S01]  /*6210*/  P2R R80, PR, RZ, 0x10 ;  /* 0x00000010ff507803 */ /* 0x000fe20000000000 */
[----:B------:R3:W4:Y:S01]  /*6220*/  SYNCS.PHASECHK.TRANS64.TRYWAIT P0, [R74+URZ+0xa0], R3 ;  /* 0x0000a0034a0075a7 */ /* 0x00072200080011ff */
[----:B-1----:R-:W-:Y:S01]  /*6230*/  @P5 SEL R39, RZ, 0x1, !P1 ;  /* 0x00000001ff275807 */ /* 0x002fe20004800000 */
[----:B---3--:R-:W-:Y:S06]  /*6240*/  @!P5 BRA `(.L_x_108) ;  /* 0x000000000058d947 */ /* 0x008fec0003800000 */
[C---:B------:R-:W-:Y:S01]  /*6250*/  VIADD R0, R82.reuse, 0x200 ;  /* 0x0000020052007836 */ /* 0x040fe20000000000 */
[----:B------:R-:W-:Y:S01]  /*6260*/  LOP3.LUT P5, RZ, R65, 0x40, RZ, 0xc0, !PT ;  /* 0x0000004041ff7812 */ /* 0x000fe200078ac0ff */
[----:B------:R-:W-:Y:S01]  /*6270*/  BSSY B0, `(.L_x_109) ;  /* 0x000000e000007945 */ /* 0x000fe20003800000 */
[----:B------:R-:W-:Y:S01]  /*6280*/  ISETP.NE.AND P2, PT, R39, RZ, PT ;  /* 0x000000ff2700720c */ /* 0x000fe20003f45270 */
[----:B------:R-:W-:Y:S01]  /*6290*/  @P4 VIADD R2, R82, 0x210 ;  /* 0x0000021052024836 */ /* 0x000fe20000000000 */
[----:B------:R-:W-:Y:S01]  /*62a0*/  PLOP3.LUT P1, PT, PT, PT, PT, 0x8, 0x80 ;  /* 0x000000000080781c */ /* 0x000fe20003f2e170 */
[----:B------:R-:W-:Y:S01]  /*62b0*/  IMAD.MOV.U32 R51, RZ, RZ, RZ ;  /* 0x000000ffff337224 */ /* 0x000fe200078e00ff */
[----:B------:R-:W-:Y:S02]  /*62c0*/  @P4 PLOP3.LUT P1, PT, P5, PT, PT, 0x80, 0x8 ;  /* 0x000000000008481c */ /* 0x000fe40002f2f070 */
[----:B------:R-:W-:Y:S02]  /*62d0*/  CS2R R48, SRZ ;  /* 0x0000000000307805 */ /* 0x000fe4000001ff00 */
[----:B------:R-:W-:Y:S02]  /*62e0*/  CS2R R42, SRZ ;  /* 0x00000000002a7805 */ /* 0x000fe4000001ff00 */
[----:B------:R-:W-:Y:S07]  /*62f0*/  CS2R R40, SRZ ;  /* 0x0000000000287805 */ /* 0x000fee000001ff00 */
[----:B------:R-:W-:Y:S01]  /*6300*/  @P1 VIADD R2, R0, 0xfffffff0 ;  /* 0xfffffff000021836 */ /* 0x000fe20000000000 */
[----:B------:R-:W-:Y:S06]  /*6310*/  @P2 BRA `(.L_x_110) ;  /* 0x00000000000c2947 */ /* 0x000fec0003800000 */
[----:B------:R-:W-:Y:S04]  /*6320*/  SHF.L.U32 R5, R71, 0x1f, RZ ;  /* 0x0000001f47057819 */ /* 0x000fe800000006ff */
[----:B------:R-:W1:Y:S02]  /*6330*/  SYNCS.PHASECHK.TRANS64.TRYWAIT P1, [UR48+0x30], R5 ;  /* 0x00003005ff0075a7 */ /* 0x000e640008021130 */
[----:B-1----:R-:W-:Y:S05]  /*6340*/  @!P1 BRA `(.L_x_111) ;  /* 0x00000030001c9947 */ /* 0x002fea0003800000 */
.L_x_110:
[----:B------:R-:W-:Y:S05]  /*6350*/  BSYNC B0 ;  /* 0x0000000000007941 */ /* 0x000fea0003800000 */
.L_x_109:
[----:B------:R-:W-:Y:S01]  /*6360*/  ISETP.NE.AND P1, PT, R80, RZ, PT ;  /* 0x000000ff5000720c */ /* 0x000fe20003f25270 */
[----:B------:R-:W-:Y:S11]  /*6370*/  HFMA2 R38, -RZ, RZ, 0, 5.9604644775390625e-08 ;  /* 0x00000001ff267431 */ /* 0x000ff600000001ff */
[----:B------:R-:W-:Y:S01]  /*6380*/  @!UPT UIADD3 URZ, UPT, UPT, URZ, URZ, URZ ;  /* 0x000000fffffff290 */ /* 0x000fe2000fffe0ff */
[----:B------:R3:W1:Y:S04]  /*6390*/  @P1 LDS.128 R48, [R2] ;  /* 0x0000000002301984 */ /* 0x0006680000000c00 */
[----:B------:R3:W1:Y:S02]  /*63a0*/  @P1 LDS.128 R40, [R77+UR48+0x200] ;  /* 0x000200304d281984 */ /* 0x0006640008000c00 */
.L_x_108:
[----:B------:R-:W-:Y:S05]  /*63b0*/  BSYNC B1 ;  /* 0x0000000000017941 */ /* 0x000fea0003800000 */
.L_x_107:
[----:B-1----:R-:W-:Y:S04]  /*63c0*/  SHF.R.U32.HI R5, RZ, 0x15, R34 ;  /* 0x00000015ff057819 */ /* 0x002fe80000011622 */
[----:B------:R-:W-:Y:S01]  /*63d0*/  LOP3.LUT P1, RZ, R5, 0x3, R66, 0x48, !PT ;  /* 0x0000000305ff7812 */ /* 0x000fe20007824842 */
[----:B------:R-:W-:Y:S01]  /*63e0*/  @!UPT UIADD3 URZ, UPT, UPT, URZ, URZ, URZ ;  /* 0x000000fffffff290 */ /* 0x000fe2000fffe0ff */
[----:B----4-:R-:W-:Y:S11]  /*63f0*/  @P0 BRA `(.L_x_112) ;  /* 0x0000000000080947 */ /* 0x010ff60003800000 */
[----:B------:R-:W1:Y:S02]  /*6400*/  SYNCS.PHASECHK.TRANS64.TRYWAIT P0, [R74+URZ+0xa0], R3 ;  /* 0x0000a0034a0075a7 */ /* 0x000e6400080011ff */
[----:B-1----:R-:W-:Y:S05]  /*6410*/  @!P0 BRA `(.L_x_113) ;  /* 0x0000003000008947 */ /* 0x002fea0003800000 */
.L_x_112:
[----:B------:R-:W-:Y:S05]  /*6420*/  @!P1 BRA `(.L_x_114) ;  /* 0x0000000000409947 */ /* 0x000fea0003800000 */
[----:B------:R-:W4:Y:S01]  /*6430*/  LDCU.64 UR8, c[0x4][0x70] ;  /* 0x01000e00ff0877ac */ /* 0x000f220008000a00 */
[----:B-1----:R-:W-:Y:S01]  /*6440*/  MOV R3, 0x0 ;  /* 0x0000000000037802 */ /* 0x002fe20000000f00 */
[----:B------:R-:W-:Y:S02]  /*6450*/  HFMA2 R12, -RZ, RZ, 0, 5.9604644775390625e-08 ;  /* 0x00000001ff0c7431 */ /* 0x000fe400000001ff */
[----:B------:R-:W-:Y:S02]  /*6460*/  IMAD.MOV.U32 R8, RZ, RZ, 0x192 ;  /* 0x00000192ff087424 */ /* 0x000fe400078e00ff */
[----:B------:R-:W-:Y:S01]  /*6470*/  IMAD.MOV.U32 R13, RZ, RZ, RZ ;  /* 0x000000ffff0d7224 */ /* 0x000fe200078e00ff */
[----:B------:R-:W1:Y:S01]  /*6480*/  LDCU.64 UR6, c[0x4][0x78] ;  /* 0x01000f00ff0677ac */ /* 0x000e620008000a00 */
[----:B---3--:R-:W3:Y:S01]  /*6490*/  LDC.64 R2, c[0x4][R3] ;  /* 0x0100000003027b82 */ /* 0x008ee20000000a00 */
[----:B------:R-:W5:Y:S01]  /*64a0*/  LDCU.64 UR4, c[0x4][0x10] ;  /* 0x01000200ff0477ac */ /* 0x000f620008000a00 */
[----:B----4-:R-:W-:Y:S01]  /*64b0*/  MOV R5, UR9 ;  /* 0x0000000900057c02 */ /* 0x010fe20008000f00 */
[----:B------:R-:W-:Y:S01]  /*64c0*/  IMAD.U32 R4, RZ, RZ, UR8 ;  /* 0x00000008ff047e24 */ /* 0x000fe2000f8e00ff */
[----:B-1----:R-:W-:Y:S01]  /*64d0*/  MOV R7, UR7 ;  /* 0x0000000700077c02 */ /* 0x002fe20008000f00 */
[----:B------:R-:W-:Y:S01]  /*64e0*/  IMAD.U32 R6, RZ, RZ, UR6 ;  /* 0x00000006ff067e24 */ /* 0x000fe2000f8e00ff */
[----:B-----5:R-:W-:Y:S01]  /*64f0*/  MOV R11, UR5 ;  /* 0x00000005000b7c02 */ /* 0x020fe20008000f00 */
[----:B------:R-:W-:Y:S02]  /*6500*/  IMAD.U32 R10, RZ, RZ, UR4 ;  /* 0x00000004ff0a7e24 */ /* 0x000fe4000f8e00ff */
[----:B------:R-:W-:Y:S07]  /*6510*/  LEPC R20, `(.L_x_114) ;  /* 0x000000001014794e */ /* 0x000fee0000000000 */
[----:B--23--:R-:W-:Y:S05]  /*6520*/  CALL.ABS.NOINC R2 ;  /* 0x0000000002007343 */ /* 0x00cfea0003c00000 */
.L_x_114:
[----:B------:R-:W-:Y:S05]  /*6530*/  WARPSYNC.ALL ;  /* 0x0000000000007948 */ /* 0x000fea0003800000 */
[----:B------:R-:W-:Y:S01]  /*6540*/  R2UR UR4, R34 ;  /* 0x00000000220472ca */ /* 0x000fe200000e0000 */
[--C-:B------:R-:W-:Y:S01]  /*6550*/  HADD2.F32 R20, -RZ, R40.reuse.H0_H0 ;  /* 0x20000028ff147230 */ /* 0x100fe20000004100 */
[----:B------:R-:W-:Y:S01]  /*6560*/  MOV R81, 0x10 ;  /* 0x0000001000517802 */ /* 0x000fe20000000f00 */
[----:B------:R-:W-:Y:S01]  /*6570*/  HADD2.F32 R21, -RZ, R40.H1_H1 ;  /* 0x30000028ff157230 */ /* 0x000fe20000004100 */
[----:B------:R-:W-:Y:S01]  /*6580*/  LOP3.LUT P6, RZ, R65, 0x40, RZ, 0xc0, !PT ;  /* 0x0000004041ff7812 */ /* 0x000fe200078cc0ff */
[----:B------:R-:W-:Y:S01]  /*6590*/  HADD2.F32 R36, -RZ, R41.H1_H1 ;  /* 0x30000029ff247230 */ /* 0x000fe20000004100 */
[----:B------:R-:W-:Y:S01]  /*65a0*/  ISETP.NE.AND P0, PT, R72, RZ, PT ;  /* 0x000000ff4800720c */ /* 0x000fe20003f05270 */
[----:B------:R-:W-:Y:S01]  /*65b0*/  HADD2.F32 R37, -RZ, R43.H0_H0 ;  /* 0x2000002bff257230 */ /* 0x000fe20000004100 */
[----:B------:R-:W-:Y:S01]  /*65c0*/  SEL R81, R81, 0xfffffff0, !P6 ;  /* 0xfffffff051517807 */ /* 0x000fe20007000000 */
[----:B------:R-:W-:Y:S03]  /*65d0*/  BSSY.RECONVERGENT B0, `(.L_x_115) ;  /* 0x000004f000007945 */ /* 0x000fe60003800200 */
[----:B------:R-:W-:Y:S01]  /*65e0*/  IADD3 R79, PT, PT, R82, R81, RZ ;  /* 0x00000051524f7210 */ /* 0x000fe20007ffe0ff */
[----:B------:R-:W2:Y:S02]  /*65f0*/  LDTM.x16 R4, tmem[UR4] ;  /* 0x00000004000479ee */ /* 0x000ea40008240000 */
[C---:B--2---:R-:W-:Y:S01]  /*6600*/  FMUL R0, R32.reuse, R4 ;  /* 0x0000000420007220 */ /* 0x044fe20000400000 */
[C---:B---3--:R-:W-:Y:S01]  /*6610*/  FMUL R2, R32.reuse, R5 ;  /* 0x0000000520027220 */ /* 0x048fe20000400000 */
[C---:B-1----:R-:W-:Y:S01]  /*6620*/  FMUL R3, R32.reuse, R6 ;  /* 0x0000000620037220 */ /* 0x042fe20000400000 */
[C---:B------:R-:W-:Y:S01]  /*6630*/  FMUL R7, R32.reuse, R7 ;  /* 0x0000000720077220 */ /* 0x040fe20000400000 */
[C---:B------:R-:W-:Y:S01]  /*6640*/  FFMA R0, R35.reuse, R20, R0 ;  /* 0x0000001423007223 */ /* 0x040fe20000000000 */
[----:B------:R-:W-:Y:S02]  /*6650*/  HADD2.F32 R20, -RZ, R41.H0_H0 ;  /* 0x20000029ff147230 */ /* 0x000fe40000004100 */
[C---:B------:R-:W-:Y:S01]  /*6660*/  FFMA R2, R35.reuse, R21, R2 ;  /* 0x0000001523027223 */ /* 0x040fe20000000002 */
[--C-:B------:R-:W-:Y:S02]  /*6670*/  HADD2.F32 R21, -RZ, R42.reuse.H0_H0 ;  /* 0x2000002aff157230 */ /* 0x100fe40000004100 */
[C---:B------:R-:W-:Y:S01]  /*6680*/  FMUL R4, R32.reuse, R8 ;  /* 0x0000000820047220 */ /* 0x040fe20000400000 */
[C---:B------:R-:W-:Y:S01]  /*6690*/  FMUL R5, R32.reuse, R9 ;  /* 0x0000000920057220 */ /* 0x040fe20000400000 */
[C---:B------:R-:W-:Y:S01]  /*66a0*/  FFMA R3, R35.reuse, R20, R3 ;  /* 0x0000001423037223 */ /* 0x040fe20000000003 */
[----:B------:R-:W-:Y:S02]  /*66b0*/  HADD2.F32 R20, -RZ, R42.H1_H1 ;  /* 0x3000002aff147230 */ /* 0x000fe40000004100 */
[C---:B------:R-:W-:Y:S01]  /*66c0*/  FFMA R7, R35.reuse, R36, R7 ;  /* 0x0000002423077223 */ /* 0x040fe20000000007 */
[C---:B------:R-:W-:Y:S01]  /*66d0*/  FMUL R6, R32.reuse, R10 ;  /* 0x0000000a20067220 */ /* 0x040fe20000400000 */
[----:B------:R-:W-:Y:S02]  /*66e0*/  HADD2.F32 R36, -RZ, R43.H1_H1 ;  /* 0x3000002bff247230 */ /* 0x000fe40000004100 */
[C---:B------:R-:W-:Y:S01]  /*66f0*/  FMUL R11, R32.reuse, R11 ;  /* 0x0000000b200b7220 */ /* 0x040fe20000400000 */
[C---:B------:R-:W-:Y:S01]  /*6700*/  FFMA R4, R35.reuse, R21, R4 ;  /* 0x0000001523047223 */ /* 0x040fe20000000004 */
[C---:B------:R-:W-:Y:S01]  /*6710*/  FFMA R5, R35.reuse, R20, R5 ;  /* 0x0000001423057223 */ /* 0x040fe20000000005 */
[C---:B------:R-:W-:Y:S01]  /*6720*/  FFMA R6, R35.reuse, R37, R6 ;  /* 0x0000002523067223 */ /* 0x040fe20000000006 */
[--C-:B------:R-:W-:Y:S02]  /*6730*/  HADD2.F32 R20, -RZ, R48.reuse.H0_H0 ;  /* 0x20000030ff147230 */ /* 0x100fe40000004100 */
[C---:B------:R-:W-:Y:S01]  /*6740*/  FFMA R11, R35.reuse, R36, R11 ;  /* 0x00000024230b7223 */ /* 0x040fe2000000000b */
[C---:B------:R-:W-:Y:S01]  /*6750*/  FMUL R8, R32.reuse, R12 ;  /* 0x0000000c20087220 */ /* 0x040fe20000400000 */
[----:B------:R-:W-:Y:S02]  /*6760*/  HADD2.F32 R36, -RZ, R48.H1_H1 ;  /* 0x30000030ff247230 */ /* 0x000fe40000004100 */
[C---:B------:R-:W-:Y:S01]  /*6770*/  FMUL R9, R32.reuse, R13 ;  /* 0x0000000d20097220 */ /* 0x040fe20000400000 */
[--C-:B------:R-:W-:Y:S02]  /*6780*/  HADD2.F32 R21, -RZ, R49.reuse.H0_H0 ;  /* 0x20000031ff157230 */ /* 0x100fe40000004100 */
[C---:B------:R-:W-:Y:S01]  /*6790*/  FMUL R10, R32.reuse, R14 ;  /* 0x0000000e200a7220 */ /* 0x040fe20000400000 */
[C---:B------:R-:W-:Y:S01]  /*67a0*/  FFMA R8, R35.reuse, R20, R8 ;  /* 0x0000001423087223 */ /* 0x040fe20000000008 */
[----:B------:R-:W-:Y:S02]  /*67b0*/  HADD2.F32 R20, -RZ, R49.H1_H1 ;  /* 0x30000031ff147230 */ /* 0x000fe40000004100 */
[C---:B------:R-:W-:Y:S01]  /*67c0*/  FFMA R9, R35.reuse, R36, R9 ;  /* 0x0000002423097223 */ /* 0x040fe20000000009 */
[C---:B------:R-:W-:Y:S01]  /*67d0*/  FMUL R15, R32.reuse, R15 ;  /* 0x0000000f200f7220 */ /* 0x040fe20000400000 */
[C---:B------:R-:W-:Y:S01]  /*67e0*/  FFMA R10, R35.reuse, R21, R10 ;  /* 0x00000015230a7223 */ /* 0x040fe2000000000a */
[--C-:B------:R-:W-:Y:S02]  /*67f0*/  HADD2.F32 R21, -RZ, R50.reuse.H0_H0 ;  /* 0x20000032ff157230 */ /* 0x100fe40000004100 */
[C---:B------:R-:W-:Y:S01]  /*6800*/  FMUL R12, R32.reuse, R16 ;  /* 0x00000010200c7220 */ /* 0x040fe20000400000 */
[----:B------:R-:W-:Y:S02]  /*6810*/  HADD2.F32 R36, -RZ, R50.H1_H1 ;  /* 0x30000032ff247230 */ /* 0x000fe40000004100 */
[C---:B------:R-:W-:Y:S01]  /*6820*/  FFMA R15, R35.reuse, R20, R15 ;  /* 0x00000014230f7223 */ /* 0x040fe2000000000f */
[C---:B------:R-:W-:Y:S01]  /*6830*/  FMUL R13, R32.reuse, R17 ;  /* 0x00000011200d7220 */ /* 0x040fe20000400000 */
[--C-:B------:R-:W-:Y:S02]  /*6840*/  HADD2.F32 R37, -RZ, R51.reuse.H0_H0 ;  /* 0x20000033ff257230 */ /* 0x100fe40000004100 */
[C---:B------:R-:W-:Y:S01]  /*6850*/  FMUL R14, R32.reuse, R18 ;  /* 0x00000012200e7220 */ /* 0x040fe20000400000 */
[----:B------:R-:W-:Y:S02]  /*6860*/  HADD2.F32 R20, -RZ, R51.H1_H1 ;  /* 0x30000033ff147230 */ /* 0x000fe40000004100 */
[----:B------:R-:W-:Y:S01]  /*6870*/  FMUL R19, R32, R19 ;  /* 0x0000001320137220 */ /* 0x000fe20000400000 */
[----:B------:R-:W-:Y:S01]  /*6880*/  F2FP.F16.F32.PACK_AB R44, R2, R0 ;  /* 0x00000000022c723e */ /* 0x000fe200000000ff */
[----:B------:R-:W-:Y:S01]  /*6890*/  FFMA R12, R35, R21, R12 ;  /* 0x00000015230c7223 */ /* 0x000fe2000000000c */
[----:B------:R-:W-:Y:S01]  /*68a0*/  F2FP.F16.F32.PACK_AB R45, R7, R3 ;  /* 0x00000003072d723e */ /* 0x000fe200000000ff */
[----:B------:R-:W-:Y:S01]  /*68b0*/  FFMA R13, R35, R36, R13 ;  /* 0x00000024230d7223 */ /* 0x000fe2000000000d */
[----:B------:R-:W-:Y:S01]  /*68c0*/  F2FP.F16.F32.PACK_AB R46, R5, R4 ;  /* 0x00000004052e723e */ /* 0x000fe200000000ff */
[----:B------:R-:W-:Y:S01]  /*68d0*/  FFMA R14, R35, R37, R14 ;  /* 0x00000025230e7223 */ /* 0x000fe2000000000e */
[----:B------:R-:W-:Y:S01]  /*68e0*/  F2FP.F16.F32.PACK_AB R47, R11, R6 ;  /* 0x000000060b2f723e */ /* 0x000fe200000000ff */
[----:B------:R-:W-:Y:S01]  /*68f0*/  FFMA R19, R35, R20, R19 ;  /* 0x0000001423137223 */ /* 0x000fe20000000013 */
[----:B------:R-:W-:Y:S02]  /*6900*/  F2FP.F16.F32.PACK_AB R84, R9, R8 ;  /* 0x000000080954723e */ /* 0x000fe400000000ff */
[----:B------:R-:W-:Y:S01]  /*6910*/  F2FP.F16.F32.PACK_AB R85, R15, R10 ;  /* 0x0000000a0f55723e */ /* 0x000fe200000000ff */
[----:B------:R1:W-:Y:S01]  /*6920*/  STS.128 [R77+UR48+0x200], R44 ;  /* 0x0002002c4d007988 */ /* 0x0003e20008000c30 */
[----:B------:R-:W-:Y:S02]  /*6930*/  F2FP.F16.F32.PACK_AB R86, R13, R12 ;  /* 0x0000000c0d56723e */ /* 0x000fe400000000ff */
[----:B------:R-:W-:Y:S05]  /*6940*/  F2FP.F16.F32.PACK_AB R87, R19, R14 ;  /* 0x0000000e1357723e */ /* 0x000fea00000000ff */
[----:B------:R1:W-:Y:S01]  /*6950*/  STS.128 [R79+0x200], R84 ;  /* 0x000200544f007388 */ /* 0x0003e20000000c00 */
[----:B------:R-:W-:Y:S01]  /*6960*/  @!PT LDS RZ, [RZ] ;  /* 0x00000000fffff984 */ /* 0x000fe20000000800 */
[----:B------:R-:W-:Y:S01]  /*6970*/  @!PT LDS RZ, [RZ] ;  /* 0x00000000fffff984 */ /* 0x000fe20000000800 */
[----:B------:R-:W-:Y:S01]  /*6980*/  @!PT LDS RZ, [RZ] ;  /* 0x00000000fffff984 */ /* 0x000fe20000000800 */
[----:B------:R-:W-:Y:S01]  /*6990*/  @!PT LDS RZ, [RZ] ;  /* 0x00000000fffff984 */ /* 0x000fe20000000800 */
[----:B------:R2:W-:Y:S07]  /*69a0*/  MEMBAR.ALL.CTA ;  /* 0x0000000000007992 */ /* 0x0005ee0000008000 */
[----:B--2---:R-:W2:Y:S02]  /*69b0*/  FENCE.VIEW.ASYNC.S ;  /* 0x00000000000073c6 */ /* 0x004ea40000000000 */
[----:B--2---:R-:W-:Y:S06]  /*69c0*/  BAR.SYNC.DEFER_BLOCKING 0x1, 0x80 ;  /* 0x0042000000007b1d */ /* 0x004fec0000010000 */
[----:B------:R-:W-:Y:S05]  /*69d0*/  @P0 BRA `(.L_x_116) ;  /* 0x0000000000380947 */ /* 0x000fea0003800000 */
[----:B------:R-:W-:Y:S02]  /*69e0*/  UIADD3 UR4, UPT, UPT, UR48, 0x200, URZ ;  /* 0x0000020030047890 */ /* 0x000fe4000fffe0ff */
[----:B------:R-:W-:Y:S01]  /*69f0*/  UIADD3 UR8, UP0, UPT, UR52, 0x680, URZ ;  /* 0x0000068034087890 */ /* 0x000fe2000ff1e0ff */
[----:B------:R-:W-:Y:S01]  /*6a00*/  UMOV UR43, UR36 ;  /* 0x00000024002b7c82 */ /* 0x000fe20008000000 */
[----:B------:R-:W-:Y:S02]  /*6a10*/  UIADD3 UR5, UPT, UPT, UR41, 0x40, URZ ;  /* 0x0000004029057890 */ /* 0x000fe4000fffe0ff */
[----:B------:R-:W-:Y:S01]  /*6a20*/  MOV R67, UR4 ;  /* 0x0000000400437c02 */ /* 0x000fe20008000f00 */
[----:B------:R-:W-:Y:S02]  /*6a30*/  UIADD3.X UR9, UPT, UPT, URZ, UR53, URZ, UP0, !UPT ;  /* 0x00000035ff097290 */ /* 0x000fe400087fe4ff */
[----:B------:R-:W-:Y:S01]  /*6a40*/  UIADD3 UR4, UPT, UPT, UR48, 0xa00, URZ ;  /* 0x00000a0030047890 */ /* 0x000fe2000fffe0ff */
[----:B------:R-:W-:Y:S01]  /*6a50*/  R2UR UR40, R67 ;  /* 0x00000000432872ca */ /* 0x000fe200000e0000 */
[----:B------:R-:W-:Y:S01]  /*6a60*/  UMOV UR6, UR42 ;  /* 0x0000002a00067c82 */ /* 0x000fe20008000000 */
[----:B------:R-:W-:Y:S11]  /*6a70*/  UMOV UR7, UR36 ;  /* 0x0000002400077c82 */ /* 0x000ff60008000000 */
[----:B------:R2:W-:Y:S01]  /*6a80*/  UTMASTG.3D [UR40], [UR8] ;  /* 0x00000028080073b5 */ /* 0x0005e20008010000 */
[----:B------:R2:W-:Y:S01]  /*6a90*/  UTMASTG.3D [UR4], [UR8] ;  /* 0x00000004080073b5 */ /* 0x0005e20008010000 */
[----:B------:R0:W-:Y:S01]  /*6aa0*/  UTMACMDFLUSH ;  /* 0x00000000000079b7 */ /* 0x0001e20000000000 */
[----:B--2---:R-:W-:Y:S04]  /*6ab0*/  DEPBAR.LE SB0, 0x1 ;  /* 0x000080400000791a */ /* 0x004fe80000000000 */
.L_x_116:
[----:B------:R-:W-:Y:S05]  /*6ac0*/  BSYNC.RECONVERGENT B0 ;  /* 0x0000000000007941 */ /* 0x000fea0003800200 */
.L_x_115:
[----:B------:R-:W-:Y:S01]  /*6ad0*/  BAR.SYNC.DEFER_BLOCKING 0x1, 0x80 ;  /* 0x0042000000007b1d */ /* 0x000fe20000010000 */
[----:B------:R-:W-:Y:S01]  /*6ae0*/  ISETP.NE.AND P1, PT, R78, RZ, PT ;  /* 0x000000ff4e00720c */ /* 0x000fe20003f25270 */
[----:B------:R-:W-:Y:S01]  /*6af0*/  UISETP.NE.AND UP0, UPT, UR49, URZ, UPT ;  /* 0x000000ff3100728c */ /* 0x000fe2000bf05270 */
[----:B------:R-:W-:Y:S11]  /*6b00*/  LEA R3, R38, UR48, 0x3 ;  /* 0x0000003026037c11 */ /* 0x000ff6000f8e18ff */
[----:B------:R-:W-:Y:S01]  /*6b10*/  @P1 SHF.L.U32 R2, R71, 0x1f, RZ ;  /* 0x0000001f47021819 */ /* 0x000fe200000006ff */
[----:B------:R-:W-:Y:S06]  /*6b20*/  BRA.U !UP0, `(.L_x_117) ;  /* 0x0000000108247547 */ /* 0x000fec000b800000 */
[----:B------:R-:W-:Y:S01]  /*6b30*/  IMAD.U32 R5, RZ, RZ, UR51 ;  /* 0x00000033ff057e24 */ /* 0x000fe2000f8e00ff */
[----:B------:R-:W-:Y:S01]  /*6b40*/  MOV R0, UR37 ;  /* 0x0000002500007c02 */ /* 0x000fe20008000f00 */
[----:B------:R-:W-:Y:S03]  /*6b50*/  UIADD3 UR51, UPT, UPT, UR51, 0x1, URZ ;  /* 0x0000000133337890 */ /* 0x000fe6000fffe0ff */
[----:B------:R-:W-:Y:S01]  /*6b60*/  @P1 LEA R5, R5, UR48, 0x3 ;  /* 0x0000003005051c11 */ /* 0x000fe2000f8e18ff */
[----:B------:R-:W-:Y:S04]  /*6b70*/  UISETP.NE.AND UP0, UPT, UR51, 0x4, UPT ;  /* 0x000000043300788c */ /* 0x000fe8000bf05270 */
[----:B------:R-:W-:Y:S01]  /*6b80*/  @P1 VIADD R5, R5, 0x50 ;  /* 0x0000005005051836 */ /* 0x000fe20000000000 */
[----:B------:R-:W-:Y:S04]  /*6b90*/  USEL UR51, UR51, URZ, UP0 ;  /* 0x000000ff33337287 */ /* 0x000fe80008000000 */
[----:B------:R-:W-:Y:S04]  /*6ba0*/  @P1 PRMT R0, R0, 0x654, R5 ;  /* 0x0000065400001816 */ /* 0x000fe80000000005 */
[----:B------:R2:W-:Y:S04]  /*6bb0*/  @P1 SYNCS.ARRIVE.TRANS64.RED.A1T0 RZ, [R0+URZ], RZ ;  /* 0x000000ff00ff19a7 */ /* 0x0005e800081004ff */
.L_x_117:
[----:B------:R-:W3:Y:S01]  /*6bc0*/  @P1 SYNCS.PHASECHK.TRANS64.TRYWAIT P0, [R3+URZ+0x30], R2 ;  /* 0x00003002030015a7 */ /* 0x000ee200080011ff */
[----:B------:R-:W-:Y:S01]  /*6bd0*/  BSSY B1, `(.L_x_118) ;  /* 0x0000012000017945 */ /* 0x000fe20003800000 */
[----:B---3--:R-:W-:Y:S03]  /*6be0*/  @P1 SEL R39, RZ, 0x1, !P0 ;  /* 0x00000001ff271807 */ /* 0x008fe60004000000 */
[----:B------:R-:W-:Y:S05]  /*6bf0*/  @!P1 BRA `(.L_x_119) ;  /* 0x00000000003c9947 */ /* 0x000fea0003800000 */
[----:B------:R-:W-:Y:S01]  /*6c00*/  ISETP.NE.AND P1, PT, R80, RZ, PT ;  /* 0x000000ff5000720c */ /* 0x000fe20003f25270 */
[----:B------:R-:W-:Y:S01]  /*6c10*/  BSSY B0, `(.L_x_120) ;  /* 0x0000009000007945 */ /* 0x000fe20003800000 */
[----:B------:R-:W-:Y:S11]  /*6c20*/  ISETP.NE.AND P0, PT, R39, RZ, PT ;  /* 0x000000ff2700720c */ /* 0x000ff60003f05270 */
[----:B------:R-:W-:Y:S05]  /*6c30*/  @P1 IMAD R4, R38, 0x1000, R77 ;  /* 0x0000100026041824 */ /* 0x000fea00078e024d */
[----:B------:R-:W-:Y:S05]  /*6c40*/  @P1 IADD3 R2, PT, PT, R4, UR48, RZ ;  /* 0x0000003004021c10 */ /* 0x000fea000fffe0ff */
[----:B------:R-:W-:Y:S01]  /*6c50*/  @P1 IMAD.IADD R2, R81, 0x1, R2 ;  /* 0x0000000151021824 */ /* 0x000fe200078e0202 */
[----:B------:R-:W-:Y:S06]  /*6c60*/  @P0 BRA `(.L_x_121) ;  /* 0x00000000000c0947 */ /* 0x000fec0003800000 */
[----:B--2---:R-:W-:Y:S04]  /*6c70*/  SHF.L.U32 R0, R71, 0x1f, RZ ;  /* 0x0000001f47007819 */ /* 0x004fe800000006ff */
[----:B------:R-:W2:Y:S02]  /*6c80*/  SYNCS.PHASECHK.TRANS64.TRYWAIT P0, [R3+URZ+0x30], R0 ;  /* 0x00003000030075a7 */ /* 0x000ea400080011ff */
[----:B--2---:R-:W-:Y:S05]  /*6c90*/  @!P0 BRA `(.L_x_122) ;  /* 0x0000002400f48947 */ /* 0x004fea0003800000 */
.L_x_121:
[----:B------:R-:W-:Y:S05]  /*6ca0*/  BSYNC B0 ;  /* 0x0000000000007941 */ /* 0x000fea0003800000 */
.L_x_120:
[----:B------:R-:W-:Y:S02]  /*6cb0*/  ISETP.NE.AND P0, PT, R80, RZ, PT ;  /* 0x000000ff5000720c */ /* 0x000fe40003f05270 */
[----:B------:R-:W-:Y:S11]  /*6cc0*/  IADD3 R38, PT, PT, R38, 0x1, RZ ;  /* 0x0000000126267810 */ /* 0x000ff60007ffe0ff */
[----:B------:R3:W4:Y:S04]  /*6cd0*/  @P0 LDS.128 R40, [R4+UR48+0x200] ;  /* 0x0002003004280984 */ /* 0x0007280008000c00 */
[----:B------:R3:W1:Y:S02]  /*6ce0*/  @P0 LDS.128 R48, [R2+0x200] ;  /* 0x0002000002300984 */ /* 0x0006640000000c00 */
.L_x_119:
[----:B------:R-:W-:Y:S05]  /*6cf0*/  BSYNC B1 ;  /* 0x0000000000017941 */ /* 0x000fea0003800000 */
.L_x_118:
[----:B--2---:R-:W-:Y:S05]  /*6d00*/  VIADD R3, R34, 0x10 ;  /* 0x0000001022037836 */ /* 0x004fea0000000000 */
[----:B------:R-:W-:Y:S04]  /*6d10*/  SHF.R.U32.HI R3, RZ, 0x15, R3 ;  /* 0x00000015ff037819 */ /* 0x000fe80000011603 */
[----:B------:R-:W-:Y:S11]  /*6d20*/  LOP3.LUT P0, RZ, R3, 0x3, R66, 0x48, !PT ;  /* 0x0000000303ff7812 */ /* 0x000ff60007804842 */
[----:B------:R-:W-:Y:S02]  /*6d30*/  @!UPT UIADD3 URZ, UPT, UPT, URZ, URZ, URZ ;  /* 0x000000fffffff290 */ /* 0x000fe4000fffe0ff */
[----:B------:R-:W-:Y:S05]  /*6d40*/  @!P0 BRA `(.L_x_123) ;  /* 0x0000000000408947 */ /* 0x000fea0003800000 */
[----:B------:R-:W2:Y:S01]  /*6d50*/  LDCU.64 UR8, c[0x4][0x70] ;  /* 0x01000e00ff0877ac */ /* 0x000ea20008000a00 */
[----:B------:R-:W-:Y:S01]  /*6d60*/  MOV R3, 0x0 ;  /* 0x0000000000037802 */ /* 0x000fe20000000f00 */
[----:B------:R-:W-:Y:S02]  /*6d70*/  HFMA2 R12, -RZ, RZ, 0, 5.9604644775390625e-08 ;  /* 0x00000001ff0c7431 */ /* 0x000fe400000001ff */
[----:B------:R-:W-:Y:S02]  /*6d80*/  IMAD.MOV.U32 R8, RZ, RZ, 0x192 ;  /* 0x00000192ff087424 */ /* 0x000fe400078e00ff */
[----:B------:R-:W-:Y:S01]  /*6d90*/  IMAD.MOV.U32 R13, RZ, RZ, RZ ;  /* 0x000000ffff0d7224 */ /* 0x000fe200078e00ff */
[----:B------:R-:W5:Y:S01]  /*6da0*/  LDCU.64 UR6, c[0x4][0x78] ;  /* 0x01000f00ff0677ac */ /* 0x000f620008000a00 */
[----:B---3--:R-:W3:Y:S01]  /*6db0*/  LDC.64 R2, c[0x4][R3] ;  /* 0x0100000003027b82 */ /* 0x008ee20000000a00 */
[----:B------:R-:W4:Y:S01]  /*6dc0*/  LDCU.64 UR4, c[0x4][0x10] ;  /* 0x01000200ff0477ac */ /* 0x000f220008000a00 */
[----:B--2---:R-:W-:Y:S01]  /*6dd0*/  MOV R5, UR9 ;  /* 0x0000000900057c02 */ /* 0x004fe20008000f00 */
[----:B------:R-:W-:Y:S01]  /*6de0*/  IMAD.U32 R4, RZ, RZ, UR8 ;  /* 0x00000008ff047e24 */ /* 0x000fe2000f8e00ff */
[----:B-----5:R-:W-:Y:S01]  /*6df0*/  MOV R7, UR7 ;  /* 0x0000000700077c02 */ /* 0x020fe20008000f00 */
[----:B------:R-:W-:Y:S01]  /*6e00*/  IMAD.U32 R6, RZ, RZ, UR6 ;  /* 0x00000006ff067e24 */ /* 0x000fe2000f8e00ff */
[----:B----4-:R-:W-:Y:S01]  /*6e10*/  MOV R11, UR5 ;  /* 0x00000005000b7c02 */ /* 0x010fe20008000f00 */
[----:B------:R-:W-:Y:S02]  /*6e20*/  IMAD.U32 R10, RZ, RZ, UR4 ;  /* 0x00000004ff0a7e24 */ /* 0x000fe4000f8e00ff */
[----:B------:R-:W-:Y:S07]  /*6e30*/  LEPC R20, `(.L_x_123) ;  /* 0x000000001014794e */ /* 0x000fee0000000000 */
[----:B-1-3--:R-:W-:Y:S05]  /*6e40*/  CALL.ABS.NOINC R2 ;  /* 0x0000000002007343 */ /* 0x00afea0003c00000 */
.L_x_123:
[----:B------:R-:W-:Y:S01]  /*6e50*/  ISETP.NE.AND P6, PT, R78, RZ, PT ;  /* 0x000000ff4e00720c */ /* 0x000fe20003fc5270 */
[----:B------:R-:W-:Y:S05]  /*6e60*/  WARPSYNC.ALL ;  /* 0x0000000000007948 */ /* 0x000fea0003800000 */
[----:B------:R-:W-:Y:S01]  /*6e70*/  R2UR UR4, R34 ;  /* 0x00000000220472ca */ /* 0x000fe200000e0000 */
[--C-:B----4-:R-:W-:Y:S01]  /*6e80*/  HADD2.F32 R20, -RZ, R40.reuse.H0_H0 ;  /* 0x20000028ff147230 */ /* 0x110fe20000004100 */
[----:B------:R-:W-:Y:S01]  /*6e90*/  ISETP.NE.AND P0, PT, R72, RZ, PT ;  /* 0x000000ff4800720c */ /* 0x000fe20003f05270 */
[----:B------:R-:W-:Y:S01]  /*6ea0*/  HADD2.F32 R21, -RZ, R40.H1_H1 ;  /* 0x30000028ff157230 */ /* 0x000fe20000004100 */
[----:B------:R-:W-:Y:S01]  /*6eb0*/  MOV R82, UR51 ;  /* 0x0000003300527c02 */ /* 0x000fe20008000f00 */
[--C-:B------:R-:W-:Y:S01]  /*6ec0*/  HADD2.F32 R36, -RZ, R41.reuse.H1_H1 ;  /* 0x30000029ff247230 */ /* 0x100fe20000004100 */
[----:B------:R-:W-:Y:S01]  /*6ed0*/  MOV R83, UR37 ;  /* 0x0000002500537c02 */ /* 0x000fe20008000f00 */
[----:B-1----:R-:W-:Y:S01]  /*6ee0*/  HADD2.F32 R37, -RZ, R48.H0_H0 ;  /* 0x20000030ff257230 */ /* 0x002fe20000004100 */
[----:B------:R-:W-:Y:S01]  /*6ef0*/  @P6 LEA R82, R82, UR48, 0x3 ;  /* 0x0000003052526c11 */ /* 0x000fe2000f8e18ff */
[----:B------:R-:W-:Y:S01]  /*6f00*/  BSSY.RECONVERGENT B0, `(.L_x_124) ;  /* 0x0000052000007945 */ /* 0x000fe20003800200 */
[----:B------:R-:W-:Y:S02]  /*6f10*/  @P6 SHF.L.U32 R88, R71, 0x1f, RZ ;  /* 0x0000001f47586819 */ /* 0x000fe400000006ff */
[----:B------:R-:W-:Y:S01]  /*6f20*/  @P6 IADD3 R82, PT, PT, R82, 0x50, RZ ;  /* 0x0000005052526810 */ /* 0x000fe20007ffe0ff */
[----:B---3--:R-:W1:Y:S03]  /*6f30*/  LDTM.x16 R4, tmem[UR4+0x10] ;  /* 0x00001004000479ee */ /* 0x008e660008240000 */
[----:B------:R-:W-:Y:S02]  /*6f40*/  @P6 PRMT R82, R83, 0x654, R82 ;  /* 0x0000065453526816 */ /* 0x000fe40000000052 */
[----:B------:R-:W-:Y:S01]  /*6f50*/  LEA R83, R38, UR48, 0x3 ;  /* 0x0000003026537c11 */ /* 0x000fe2000f8e18ff */
[C---:B-1----:R-:W-:Y:S01]  /*6f60*/  FMUL R0, R32.reuse, R4 ;  /* 0x0000000420007220 */ /* 0x042fe20000400000 */
[C---:B------:R-:W-:Y:S01]  /*6f70*/  FMUL R2, R32.reuse, R5 ;  /* 0x0000000520027220 */ /* 0x040fe20000400000 */
[C---:B------:R-:W-:Y:S01]  /*6f80*/  FMUL R3, R32.reuse, R6 ;  /* 0x0000000620037220 */ /* 0x040fe20000400000 */
[C---:B------:R-:W-:Y:S01]  /*6f90*/  FMUL R7, R32.reuse, R7 ;  /* 0x0000000720077220 */ /* 0x040fe20000400000 */
[C---:B------:R-:W-:Y:S01]  /*6fa0*/  FFMA R0, R35.reuse, R20, R0 ;  /* 0x0000001423007223 */ /* 0x040fe20000000000 */
[----:B------:R-:W-:Y:S02]  /*6fb0*/  HADD2.F32 R20, -RZ, R41.H0_H0 ;  /* 0x20000029ff147230 */ /* 0x000fe40000004100 */
[C---:B------:R-:W-:Y:S01]  /*6fc0*/  FFMA R2, R35.reuse, R21, R2 ;  /* 0x0000001523027223 */ /* 0x040fe20000000002 */
[C---:B------:R-:W-:Y:S01]  /*6fd0*/  FMUL R4, R32.reuse, R8 ;  /* 0x0000000820047220 */ /* 0x040fe20000400000 */
[C---:B------:R-:W-:Y:S01]  /*6fe0*/  FMUL R5, R32.reuse, R9 ;  /* 0x0000000920057220 */ /* 0x040fe20000400000 */
[--C-:B------:R-:W-:Y:S02]  /*6ff0*/  HADD2.F32 R21, -RZ, R43.reuse.H0_H0 ;  /* 0x2000002bff157230 */ /* 0x100fe40000004100 */
[C---:B------:R-:W-:Y:S01]  /*7000*/  FFMA R3, R35.reuse, R20, R3 ;  /* 0x0000001423037223 */ /* 0x040fe20000000003 */
[--C-:B------:R-:W-:Y:S02]  /*7010*/  HADD2.F32 R20, -RZ, R42.reuse.H0_H0 ;  /* 0x2000002aff147230 */ /* 0x100fe40000004100 */
[C---:B------:R-:W-:Y:S01]  /*7020*/  FFMA R7, R35.reuse, R36, R7 ;  /* 0x0000002423077223 */ /* 0x040fe20000000007 */
[C---:B------:R-:W-:Y:S01]  /*7030*/  FMUL R6, R32.reuse, R10 ;  /* 0x0000000a20067220 */ /* 0x040fe20000400000 */
[----:B------:R-:W-:Y:S02]  /*7040*/  HADD2.F32 R36, -RZ, R43.H1_H1 ;  /* 0x3000002bff247230 */ /* 0x000fe40000004100 */
[C---:B------:R-:W-:Y:S01]  /*7050*/  FMUL R11, R32.reuse, R11 ;  /* 0x0000000b200b7220 */ /* 0x040fe20000400000 */
[C---:B------:R-:W-:Y:S01]  /*7060*/  FFMA R4, R35.reuse, R20, R4 ;  /* 0x0000001423047223 */ /* 0x040fe20000000004 */
[----:B------:R-:W-:Y:S02]  /*7070*/  HADD2.F32 R20, -RZ, R42.H1_H1 ;  /* 0x3000002aff147230 */ /* 0x000fe40000004100 */
[C---:B------:R-:W-:Y:S01]  /*7080*/  FMUL R8, R32.reuse, R12 ;  /* 0x0000000c20087220 */ /* 0x040fe20000400000 */
[C---:B------:R-:W-:Y:S01]  /*7090*/  FMUL R9, R32.reuse, R13 ;  /* 0x0000000d20097220 */ /* 0x040fe20000400000 */
[C---:B------:R-:W-:Y:S01]  /*70a0*/  FMUL R10, R32.reuse, R14 ;  /* 0x0000000e200a7220 */ /* 0x040fe20000400000 */
[C---:B------:R-:W-:Y:S01]  /*70b0*/  FMUL R15, R32.reuse, R15 ;  /* 0x0000000f200f7220 */ /* 0x040fe20000400000 */
[C---:B------:R-:W-:Y:S01]  /*70c0*/  FFMA R5, R35.reuse, R20, R5 ;  /* 0x0000001423057223 */ /* 0x040fe20000000005 */
[----:B------:R-:W-:Y:S02]  /*70d0*/  HADD2.F32 R20, -RZ, R48.H1_H1 ;  /* 0x30000030ff147230 */ /* 0x000fe40000004100 */
[C---:B------:R-:W-:Y:S01]  /*70e0*/  FFMA R6, R35.reuse, R21, R6 ;  /* 0x0000001523067223 */ /* 0x040fe20000000006 */
[C---:B------:R-:W-:Y:S01]  /*70f0*/  FFMA R11, R35.reuse, R36, R11 ;  /* 0x00000024230b7223 */ /* 0x040fe2000000000b */
[C---:B------:R-:W-:Y:S01]  /*7100*/  FFMA R8, R35.reuse, R37, R8 ;  /* 0x0000002523087223 */ /* 0x040fe20000000008 */
[--C-:B------:R-:W-:Y:S02]  /*7110*/  HADD2.F32 R21, -RZ, R49.reuse.H0_H0 ;  /* 0x20000031ff157230 */ /* 0x100fe40000004100 */
[C---:B------:R-:W-:Y:S01]  /*7120*/  FFMA R9, R35.reuse, R20, R9 ;  /* 0x0000001423097223 */ /* 0x040fe20000000009 */
[----:B------:R-:W-:Y:S02]  /*7130*/  HADD2.F32 R20, -RZ, R49.H1_H1 ;  /* 0x30000031ff147230 */ /* 0x000fe40000004100 */
[C---:B------:R-:W-:Y:S01]  /*7140*/  FMUL R12, R32.reuse, R16 ;  /* 0x00000010200c7220 */ /* 0x040fe20000400000 */
[C---:B------:R-:W-:Y:S01]  /*7150*/  FMUL R13, R32.reuse, R17 ;  /* 0x00000011200d7220 */ /* 0x040fe20000400000 */
[C---:B------:R-:W-:Y:S01]  /*7160*/  FFMA R10, R35.reuse, R21, R10 ;  /* 0x00000015230a7223 */ /* 0x040fe2000000000a */
[--C-:B------:R-:W-:Y:S02]  /*7170*/  HADD2.F32 R21, -RZ, R50.reuse.H0_H0 ;  /* 0x20000032ff157230 */ /* 0x100fe40000004100 */
[C---:B------:R-:W-:Y:S01]  /*7180*/  FFMA R15, R35.reuse, R20, R15 ;  /* 0x00000014230f7223 */ /* 0x040fe2000000000f */
[----:B------:R-:W-:Y:S02]  /*7190*/  HADD2.F32 R20, -RZ, R50.H1_H1 ;  /* 0x30000032ff147230 */ /* 0x000fe40000004100 */
[C---:B------:R-:W-:Y:S01]  /*71a0*/  FMUL R14, R32.reuse, R18 ;  /* 0x00000012200e7220 */ /* 0x040fe20000400000 */
[--C-:B------:R-:W-:Y:S02]  /*71b0*/  HADD2.F32 R37, -RZ, R51.reuse.H0_H0 ;  /* 0x20000033ff257230 */ /* 0x100fe40000004100 */
[----:B------:R-:W-:Y:S01]  /*71c0*/  FMUL R19, R32, R19 ;  /* 0x0000001320137220 */ /* 0x000fe20000400000 */
[----:B------:R-:W-:Y:S01]  /*71d0*/  HADD2.F32 R36, -RZ, R51.H1_H1 ;  /* 0x30000033ff247230 */ /* 0x000fe20000004100 */
        /* <DEDUP_REMOVED lines=22> */
[----:B------:R-:W-:Y:S02]  /*7340*/  UIADD3 UR12, UP0, UPT, UR52, 0x680, URZ ;  /* 0x00000680340c7890 */ /* 0x000fe4000ff1e0ff */
[----:B------:R-:W-:Y:S02]  /*7350*/  UIADD3 UR9, UPT, UPT, UR41, 0x10, URZ ;  /* 0x0000001029097890 */ /* 0x000fe4000fffe0ff */
[----:B------:R-:W-:Y:S02]  /*7360*/  UIADD3 UR8, UPT, UPT, UR48, 0x1200, URZ ;  /* 0x0000120030087890 */ /* 0x000fe4000fffe0ff */
[----:B------:R-:W-:Y:S01]  /*7370*/  UIADD3.X UR13, UPT, UPT, URZ, UR53, URZ, UP0, !UPT ;  /* 0x00000035ff0d7290 */ /* 0x000fe200087fe4ff */
[----:B------:R-:W-:Y:S01]  /*7380*/  UMOV UR10, UR42 ;  /* 0x0000002a000a7c82 */ /* 0x000fe20008000000 */
[----:B------:R-:W-:Y:S01]  /*7390*/  UMOV UR11, UR36 ;  /* 0x00000024000b7c82 */ /* 0x000fe20008000000 */
[----:B------:R-:W-:Y:S02]  /*73a0*/  UIADD3 UR5, UPT, UPT, UR41, 0x50, URZ ;  /* 0x0000005029057890 */ /* 0x000fe4000fffe0ff */
[----:B------:R-:W-:Y:S01]  /*73b0*/  UIADD3 UR4, UPT, UPT, UR48, 0x1a00, URZ ;  /* 0x00001a0030047890 */ /* 0x000fe2000fffe0ff */
[----:B------:R-:W-:Y:S03]  /*73c0*/  UMOV UR6, UR42 ;  /* 0x0000002a00067c82 */ /* 0x000fe60008000000 */
[----:B------:R2:W-:Y:S01]  /*73d0*/  UTMASTG.3D [UR8], [UR12] ;  /* 0x000000080c0073b5 */ /* 0x0005e20008010000 */
[----:B------:R-:W-:Y:S04]  /*73e0*/  UMOV UR7, UR36 ;  /* 0x0000002400077c82 */ /* 0x000fe80008000000 */
[----:B------:R2:W-:Y:S01]  /*73f0*/  UTMASTG.3D [UR4], [UR12] ;  /* 0x000000040c0073b5 */ /* 0x0005e20008010000 */
[----:B------:R0:W-:Y:S01]  /*7400*/  UTMACMDFLUSH ;  /* 0x00000000000079b7 */ /* 0x0001e20000000000 */
[----:B--2---:R-:W-:Y:S04]  /*7410*/  DEPBAR.LE SB0, 0x1 ;  /* 0x000080400000791a */ /* 0x004fe80000000000 */
.L_x_125:
[----:B------:R-:W-:Y:S05]  /*7420*/  BSYNC.RECONVERGENT B0 ;  /* 0x0000000000007941 */ /* 0x000fea0003800200 */
.L_x_124:
[----:B------:R-:W-:Y:S01]  /*7430*/  BAR.SYNC.DEFER_BLOCKING 0x1, 0x80 ;  /* 0x0042000000007b1d */ /* 0x000fe20000010000 */
[----:B------:R-:W-:Y:S04]  /*7440*/  UIADD3 UR40, UPT, UPT, UR51, 0x1, URZ ;  /* 0x0000000133287890 */ /* 0x000fe8000fffe0ff */
[----:B------:R-:W-:Y:S04]  /*7450*/  UISETP.NE.AND UP0, UPT, UR40, 0x4, UPT ;  /* 0x000000042800788c */ /* 0x000fe8000bf05270 */
[----:B------:R-:W-:Y:S01]  /*7460*/  USEL UR40, UR40, URZ, UP0 ;  /* 0x000000ff28287287 */ /* 0x000fe20008000000 */
[----:B------:R2:W-:Y:S01]  /*7470*/  @P6 SYNCS.ARRIVE.TRANS64.RED.A1T0 RZ, [R82+URZ], RZ ;  /* 0x000000ff52ff69a7 */ /* 0x0005e200081004ff */
[----:B------:R-:W-:Y:S01]  /*7480*/  BSSY B1, `(.L_x_126) ;  /* 0x0000013000017945 */ /* 0x000fe20003800000 */
[----:B------:R-:W3:Y:S02]  /*7490*/  @P6 SYNCS.PHASECHK.TRANS64.TRYWAIT P0, [R83+URZ+0x30], R88 ;  /* 0x00003058530065a7 */ /* 0x000ee400080011ff */
[----:B---3--:R-:W-:Y:S01]  /*74a0*/  @P6 SEL R39, RZ, 0x1, !P0 ;  /* 0x00000001ff276807 */ /* 0x008fe20004000000 */
[----:B--2---:R-:W-:Y:S06]  /*74b0*/  @!P6 BRA `(.L_x_127) ;  /* 0x00000000003ce947 */ /* 0x004fec0003800000 */
[----:B------:R-:W-:Y:S01]  /*74c0*/  ISETP.NE.AND P1, PT, R80, RZ, PT ;  /* 0x000000ff5000720c */ /* 0x000fe20003f25270 */
[----:B------:R-:W-:Y:S01]  /*74d0*/  BSSY B0, `(.L_x_128) ;  /* 0x0000009000007945 */ /* 0x000fe20003800000 */
[----:B------:R-:W-:Y:S11]  /*74e0*/  ISETP.NE.AND P0, PT, R39, RZ, PT ;  /* 0x000000ff2700720c */ /* 0x000ff60003f05270 */
[----:B------:R-:W-:Y:S05]  /*74f0*/  @P1 IMAD R2, R38, 0x1000, R77 ;  /* 0x0000100026021824 */ /* 0x000fea00078e024d */
[----:B------:R-:W-:Y:S05]  /*7500*/  @P1 IADD3 R0, PT, PT, R2, UR48, RZ ;  /* 0x0000003002001c10 */ /* 0x000fea000fffe0ff */
[----:B------:R-:W-:Y:S01]  /*7510*/  @P1 IMAD.IADD R0, R81, 0x1, R0 ;  /* 0x0000000151001824 */ /* 0x000fe200078e0200 */
[----:B------:R-:W-:Y:S06]  /*7520*/  @P0 BRA `(.L_x_129) ;  /* 0x00000000000c0947 */ /* 0x000fec0003800000 */
[----:B------:R-:W-:Y:S04]  /*7530*/  SHF.L.U32 R4, R71, 0x1f, RZ ;  /* 0x0000001f47047819 */ /* 0x000fe800000006ff */
[----:B------:R-:W2:Y:S02]  /*7540*/  SYNCS.PHASECHK.TRANS64.TRYWAIT P0, [R83+URZ+0x30], R4 ;  /* 0x00003004530075a7 */ /* 0x000ea400080011ff */
[----:B--2---:R-:W-:Y:S05]  /*7550*/  @!P0 BRA `(.L_x_130) ;  /* 0x0000001c00d88947 */ /* 0x004fea0003800000 */
.L_x_129:
[----:B------:R-:W-:Y:S05]  /*7560*/  BSYNC B0 ;  /* 0x0000000000007941 */ /* 0x000fea0003800000 */
.L_x_128:
[----:B------:R-:W-:Y:S02]  /*7570*/  ISETP.NE.AND P0, PT, R80, RZ, PT ;  /* 0x000000ff5000720c */ /* 0x000fe40003f05270 */
[----:B------:R-:W-:Y:S11]  /*7580*/  IADD3 R38, PT, PT, R38, 0x1, RZ ;  /* 0x0000000126267810 */ /* 0x000ff60007ffe0ff */
[----:B------:R3:W4:Y:S04]  /*7590*/  @P0 LDS.128 R40, [R2+UR48+0x200] ;  /* 0x0002003002280984 */ /* 0x0007280008000c00 */
[----:B------:R3:W1:Y:S02]  /*75a0*/  @P0 LDS.128 R48, [R0+0x200] ;  /* 0x0002000000300984 */ /* 0x0006640000000c00 */
.L_x_127:
[----:B------:R-:W-:Y:S05]  /*75b0*/  BSYNC B1 ;  /* 0x0000000000017941 */ /* 0x000fea0003800000 */
.L_x_126:
[----:B------:R-:W-:Y:S05]  /*75c0*/  VIADD R3, R34, 0x20 ;  /* 0x0000002022037836 */ /* 0x000fea0000000000 */
[----:B------:R-:W-:Y:S04]  /*75d0*/  SHF.R.U32.HI R3, RZ, 0x15, R3 ;  /* 0x00000015ff037819 */ /* 0x000fe80000011603 */
[----:B------:R-:W-:Y:S11]  /*75e0*/  LOP3.LUT P0, RZ, R3, 0x3, R66, 0x48, !PT ;  /* 0x0000000303ff7812 */ /* 0x000ff60007804842 */
[----:B------:R-:W-:Y:S02]  /*75f0*/  @!UPT UIADD3 URZ, UPT, UPT, URZ, URZ, URZ ;  /* 0x000000fffffff290 */ /* 0x000fe4000fffe0ff */
[----:B------:R-:W-:Y:S05]  /*7600*/  @!P0 BRA `(.L_x_131) ;  /* 0x0000000000408947 */ /* 0x000fea0003800000 */
[----:B------:R-:W5:Y:S01]  /*7610*/  LDCU.64 UR8, c[0x4][0x70] ;  /* 0x01000e00ff0877ac */ /* 0x000f620008000a00 */
[----:B------:R-:W-:Y:S01]  /*7620*/  MOV R3, 0x0 ;  /* 0x0000000000037802 */ /* 0x000fe20000000f00 */
[----:B------:R-:W-:Y:S02]  /*7630*/  HFMA2 R12, -RZ, RZ, 0, 5.9604644775390625e-08 ;  /* 0x00000001ff0c7431 */ /* 0x000fe400000001ff */
[----:B------:R-:W-:Y:S02]  /*7640*/  IMAD.MOV.U32 R8, RZ, RZ, 0x192 ;  /* 0x00000192ff087424 */ /* 0x000fe400078e00ff */
[----:B------:R-:W-:Y:S01]  /*7650*/  IMAD.MOV.U32 R13, RZ, RZ, RZ ;  /* 0x000000ffff0d7224 */ /* 0x000fe200078e00ff */
[----:B------:R-:W4:Y:S01]  /*7660*/  LDCU.64 UR6, c[0x4][0x78] ;  /* 0x01000f00ff0677ac */ /* 0x000f220008000a00 */
[----:B---3--:R-:W3:Y:S01]  /*7670*/  LDC.64 R2, c[0x4][R3] ;  /* 0x0100000003027b82 */ /* 0x008ee20000000a00 */
[----:B------:R-:W1:Y:S01]  /*7680*/  LDCU.64 UR4, c[0x4][0x10] ;  /* 0x01000200ff0477ac */ /* 0x000e620008000a00 */
[----:B-----5:R-:W-:Y:S01]  /*7690*/  MOV R5, UR9 ;  /* 0x0000000900057c02 */ /* 0x020fe20008000f00 */
[----:B--2---:R-:W-:Y:S01]  /*76a0*/  IMAD.U32 R4, RZ, RZ, UR8 ;  /* 0x00000008ff047e24 */ /* 0x004fe2000f8e00ff */
[----:B----4-:R-:W-:Y:S01]  /*76b0*/  MOV R7, UR7 ;  /* 0x0000000700077c02 */ /* 0x010fe20008000f00 */
[----:B------:R-:W-:Y:S01]  /*76c0*/  IMAD.U32 R6, RZ, RZ, UR6 ;  /* 0x00000006ff067e24 */ /* 0x000fe2000f8e00ff */
[----:B-1----:R-:W-:Y:S01]  /*76d0*/  MOV R11, UR5 ;  /* 0x00000005000b7c02 */ /* 0x002fe20008000f00 */
[----:B------:R-:W-:Y:S02]  /*76e0*/  IMAD.U32 R10, RZ, RZ, UR4 ;  /* 0x00000004ff0a7e24 */ /* 0x000fe4000f8e00ff */
[----:B------:R-:W-:Y:S07]  /*76f0*/  LEPC R20, `(.L_x_131) ;  /* 0x000000001014794e */ /* 0x000fee0000000000 */
[----:B---3--:R-:W-:Y:S05]  /*7700*/  CALL.ABS.NOINC R2 ;  /* 0x0000000002007343 */ /* 0x008fea0003c00000 */
.L_x_131:
        /* <DEDUP_REMOVED lines=8> */
[----:B--2---:R-:W-:Y:S01]  /*7790*/  MOV R83, UR37 ;  /* 0x0000002500537c02 */ /* 0x004fe20008000f00 */
[----:B-1----:R-:W-:Y:S01]  /*77a0*/  HADD2.F32 R37, -RZ, R48.H0_H0 ;  /* 0x20000030ff257230 */ /* 0x002fe20000004100 */
[----:B------:R-:W-:Y:S01]  /*77b0*/  @P6 LEA R82, R82, UR48, 0x3 ;  /* 0x0000003052526c11 */ /* 0x000fe2000f8e18ff */
[----:B------:R-:W-:Y:S01]  /*77c0*/  BSSY.RECONVERGENT B0, `(.L_x_132) ;  /* 0x0000052000007945 */ /* 0x000fe20003800200 */
[----:B------:R-:W-:Y:S02]  /*77d0*/  LEA R88, R38, UR48, 0x3 ;  /* 0x0000003026587c11 */ /* 0x000fe4000f8e18ff */
[----:B------:R-:W-:Y:S01]  /*77e0*/  @P6 IADD3 R82, PT, PT, R82, 0x50, RZ ;  /* 0x0000005052526810 */ /* 0x000fe20007ffe0ff */
[----:B------:R-:W3:Y:S03]  /*77f0*/  LDTM.x16 R4, tmem[UR4+0x20] ;  /* 0x00002004000479ee */ /* 0x000ee60008240000 */
[----:B------:R-:W-:Y:S02]  /*7800*/  @P6 PRMT R82, R83, 0x654, R82 ;  /* 0x0000065453526816 */ /* 0x000fe40000000052 */
[----:B------:R-:W-:Y:S01]  /*7810*/  @P6 SHF.L.U32 R83, R71, 0x1f, RZ ;  /* 0x0000001f47536819 */ /* 0x000fe200000006ff */
[C---:B---3--:R-:W-:Y:S01]  /*7820*/  FMUL R0, R32.reuse, R4 ;  /* 0x0000000420007220 */ /* 0x048fe20000400000 */
        /* <DEDUP_REMOVED lines=75> */
.L_x_133:
[----:B------:R-:W-:Y:S05]  /*7ce0*/  BSYNC.RECONVERGENT B0 ;  /* 0x0000000000007941 */ /* 0x000fea0003800200 */
.L_x_132:
        /* <DEDUP_REMOVED lines=19> */
.L_x_137:
[----:B------:R-:W-:Y:S05]  /*7e20*/  BSYNC B0 ;  /* 0x0000000000007941 */ /* 0x000fea0003800000 */
.L_x_136:
[----:B------:R-:W-:Y:S11]  /*7e30*/  ISETP.NE.AND P0, PT, R80, RZ, PT ;  /* 0x000000ff5000720c */ /* 0x000ff60003f05270 */
[----:B------:R-:W-:Y:S02]  /*7e40*/  @!UPT UIADD3 URZ, UPT, UPT, URZ, URZ, URZ ;  /* 0x000000fffffff290 */ /* 0x000fe4000fffe0ff */
[----:B------:R3:W4:Y:S04]  /*7e50*/  @P0 LDS.128 R40, [R38+UR48+0x200] ;  /* 0x0002003026280984 */ /* 0x0007280008000c00 */
[----:B------:R3:W1:Y:S02]  /*7e60*/  @P0 LDS.128 R48, [R81+0x200] ;  /* 0x0002000051300984 */ /* 0x0006640000000c00 */
.L_x_135:
[----:B------:R-:W-:Y:S05]  /*7e70*/  BSYNC B1 ;  /* 0x0000000000017941 */ /* 0x000fea0003800000 */
.L_x_134:
        /* <DEDUP_REMOVED lines=11> */
[----:B------:R-:W1:Y:S01]  /*7f30*/  LDC.64 R2, c[0x4][R3] ;  /* 0x0100000003027b82 */ /* 0x000e620000000a00 */
[----:B------:R-:W3:Y:S01]  /*7f40*/  LDCU.64 UR4, c[0x4][0x10] ;  /* 0x01000200ff0477ac */ /* 0x000ee20008000a00 */
[----:B--2---:R-:W-:Y:S01]  /*7f50*/  MOV R5, UR9 ;  /* 0x0000000900057c02 */ /* 0x004fe20008000f00 */
[----:B------:R-:W-:Y:S01]  /*7f60*/  IMAD.U32 R4, RZ, RZ, UR8 ;  /* 0x00000008ff047e24 */ /* 0x000fe2000f8e00ff */
[----:B-----5:R-:W-:Y:S01]  /*7f70*/  MOV R7, UR7 ;  /* 0x0000000700077c02 */ /* 0x020fe20008000f00 */
[----:B------:R-:W-:Y:S01]  /*7f80*/  IMAD.U32 R6, RZ, RZ, UR6 ;  /* 0x00000006ff067e24 */ /* 0x000fe2000f8e00ff */
[----:B---3--:R-:W-:Y:S01]  /*7f90*/  MOV R11, UR5 ;  /* 0x00000005000b7c02 */ /* 0x008fe20008000f00 */
[----:B------:R-:W-:Y:S02]  /*7fa0*/  IMAD.U32 R10, RZ, RZ, UR4 ;  /* 0x00000004ff0a7e24 */ /* 0x000fe4000f8e00ff */
[----:B------:R-:W-:Y:S07]  /*7fb0*/  LEPC R20, `(.L_x_139) ;  /* 0x000000001014794e */ /* 0x000fee0000000000 */
[----:B-1--4-:R-:W-:Y:S05]  /*7fc0*/  CALL.ABS.NOINC R2 ;  /* 0x0000000002007343 */ /* 0x012fea0003c00000 */
.L_x_139:
[----:B------:R-:W-:Y:S01]  /*7fd0*/  ISETP.NE.AND P0, PT, R72, RZ, PT ;  /* 0x000000ff4800720c */ /* 0x000fe20003f05270 */
[----:B------:R-:W-:Y:S05]  /*7fe0*/  WARPSYNC.ALL ;  /* 0x0000000000007948 */ /* 0x000fea0003800000 */
[----:B------:R-:W-:Y:S01]  /*7ff0*/  R2UR UR4, R34 ;  /* 0x00000000220472ca */ /* 0x000fe200000e0000 */
[--C-:B----4-:R-:W-:Y:S01]  /*8000*/  HADD2.F32 R20, -RZ, R40.reuse.H0_H0 ;  /* 0x20000028ff147230 */ /* 0x110fe20000004100 */
[----:B------:R-:W-:Y:S01]  /*8010*/  IADD3 R74, PT, PT, R74, 0xc0, RZ ;  /* 0x000000c04a4a7810 */ /* 0x000fe20007ffe0ff */
[----:B------:R-:W-:Y:S01]  /*8020*/  HADD2.F32 R36, -RZ, R40.H1_H1 ;  /* 0x30000028ff247230 */ /* 0x000fe20000004100 */
[----:B------:R-:W-:Y:S01]  /*8030*/  BSSY.RECONVERGENT B0, `(.L_x_140) ;  /* 0x0000053000007945 */ /* 0x000fe20003800200 */
[--C-:B------:R-:W-:Y:S01]  /*8040*/  HADD2.F32 R21, -RZ, R41.reuse.H0_H0 ;  /* 0x20000029ff157230 */ /* 0x100fe20000004100 */
[----:B------:R-:W-:Y:S01]  /*8050*/  LOP3.LUT R74, R74, 0xfefffff8, RZ, 0xc0, !PT ;  /* 0xfefffff84a4a7812 */ /* 0x000fe200078ec0ff */
[----:B---3--:R-:W-:Y:S02]  /*8060*/  HADD2.F32 R38, -RZ, R41.H1_H1 ;  /* 0x30000029ff267230 */ /* 0x008fe40000004100 */
[--C-:B------:R-:W-:Y:S02]  /*8070*/  HADD2.F32 R37, -RZ, R42.reuse.H0_H0 ;  /* 0x2000002aff257230 */ /* 0x100fe40000004100 */
[----:B------:R-:W-:Y:S02]  /*8080*/  HADD2.F32 R40, -RZ, R42.H1_H1 ;  /* 0x3000002aff287230 */ /* 0x000fe40000004100 */
[----:B------:R-:W2:Y:S01]  /*8090*/  LDTM.x16 R4, tmem[UR4+0x30] ;  /* 0x00003004000479ee */ /* 0x000ea20008240000 */
[----:B------:R-:W-:Y:S01]  /*80a0*/  NOP ;  /* 0x0000000000007918 */ /* 0x000fe20000000000 */
[----:B--2---:R2:W-:Y:S01]  /*80b0*/  SYNCS.ARRIVE.TRANS64.RED.A1T0 RZ, [R74+URZ], RZ ;  /* 0x000000ff4aff79a7 */ /* 0x0045e200081004ff */
[--C-:B------:R-:W-:Y:S02]  /*80c0*/  HADD2.F32 R39, -RZ, R43.reuse.H0_H0 ;  /* 0x2000002bff277230 */ /* 0x100fe40000004100 */
[----:B------:R-:W-:Y:S02]  /*80d0*/  HADD2.F32 R42, -RZ, R43.H1_H1 ;  /* 0x3000002bff2a7230 */ /* 0x000fe40000004100 */
[--C-:B-1----:R-:W-:Y:S02]  /*80e0*/  HADD2.F32 R41, -RZ, R48.reuse.H0_H0 ;  /* 0x20000030ff297230 */ /* 0x102fe40000004100 */
[----:B------:R-:W-:Y:S02]  /*80f0*/  HADD2.F32 R43, -RZ, R48.H1_H1 ;  /* 0x30000030ff2b7230 */ /* 0x000fe40000004100 */
[--C-:B------:R-:W-:Y:S02]  /*8100*/  HADD2.F32 R44, -RZ, R49.reuse.H0_H0 ;  /* 0x20000031ff2c7230 */ /* 0x100fe40000004100 */
[----:B------:R-:W-:Y:S02]  /*8110*/  HADD2.F32 R46, -RZ, R49.H1_H1 ;  /* 0x30000031ff2e7230 */ /* 0x000fe40000004100 */
[--C-:B------:R-:W-:Y:S02]  /*8120*/  HADD2.F32 R45, -RZ, R50.reuse.H0_H0 ;  /* 0x20000032ff2d7230 */ /* 0x100fe40000004100 */
[----:B------:R-:W-:Y:S02]  /*8130*/  HADD2.F32 R48, -RZ, R50.H1_H1 ;  /* 0x30000032ff307230 */ /* 0x000fe40000004100 */
[--C-:B------:R-:W-:Y:S02]  /*8140*/  HADD2.F32 R47, -RZ, R51.reuse.H0_H0 ;  /* 0x20000033ff2f7230 */ /* 0x100fe40000004100 */
[----:B------:R-:W-:Y:S02]  /*8150*/  HADD2.F32 R50, -RZ, R51.H1_H1 ;  /* 0x30000033ff327230 */ /* 0x000fe40000004100 */
[C---:B------:R-:W-:Y:S01]  /*8160*/  FMUL R4, R32.reuse, R4 ;  /* 0x0000000420047220 */ /* 0x040fe20000400000 */
[C---:B------:R-:W-:Y:S01]  /*8170*/  FMUL R5, R32.reuse, R5 ;  /* 0x0000000520057220 */ /* 0x040fe20000400000 */
[C---:B------:R-:W-:Y:S01]  /*8180*/  FMUL R6, R32.reuse, R6 ;  /* 0x0000000620067220 */ /* 0x040fe20000400000 */
[C---:B------:R-:W-:Y:S01]  /*8190*/  FMUL R7, R32.reuse, R7 ;  /* 0x0000000720077220 */ /* 0x040fe20000400000 */
[C---:B------:R-:W-:Y:S01]  /*81a0*/  FFMA R4, R35.reuse, R20, R4 ;  /* 0x0000001423047223 */ /* 0x040fe20000000004 */
        /* <DEDUP_REMOVED lines=21> */
[----:B------:R-:W-:Y:S01]  /*8300*/  FFMA R15, R35, R46, R15 ;  /* 0x0000002e230f7223 */ /* 0x000fe2000000000f */
        /* <DEDUP_REMOVED lines=20> */
[----:B-1----:R-:W1:Y:S02]  /*8450*/  FENCE.VIEW.ASYNC.S ;  /* 0x00000000000073c6 */ /* 0x002e640000000000 */
[----:B-1----:R-:W-:Y:S06]  /*8460*/  BAR.SYNC.DEFER_BLOCKING 0x1, 0x80 ;  /* 0x0042000000007b1d */ /* 0x002fec0000010000 */
        /* <DEDUP_REMOVED lines=14> */
[----:B-1----:R-:W-:Y:S04]  /*8550*/  DEPBAR.LE SB0, 0x1 ;  /* 0x000080400000791a */ /* 0x002fe80000000000 */
.L_x_141:
[----:B------:R-:W-:Y:S05]  /*8560*/  BSYNC.RECONVERGENT B0 ;  /* 0x0000000000007941 */ /* 0x000fea0003800200 */
.L_x_140:
[----:B------:R-:W-:Y:S01]  /*8570*/  BAR.SYNC.DEFER_BLOCKING 0x1, 0x80 ;  /* 0x0042000000007b1d */ /* 0x000fe20000010000 */
[----:B------:R-:W-:Y:S01]  /*8580*/  UISETP.NE.AND UP0, UPT, UR49, -0x4, UPT ;  /* 0xfffffffc3100788c */ /* 0x000fe2000bf05270 */
[----:B------:R-:W-:Y:S08]  /*8590*/  IADD3 R0, PT, PT, R30, 0x1, RZ ;  /* 0x000000011e007810 */ /* 0x000ff00007ffe0ff */
[----:B------:R-:W-:Y:S05]  /*85a0*/  BRA.U !UP0, `(.L_x_142) ;  /* 0x0000000108287547 */ /* 0x000fea000b800000 */
[----:B------:R-:W-:Y:S01]  /*85b0*/  ISETP.NE.AND P0, PT, R78, RZ, PT ;  /* 0x000000ff4e00720c */ /* 0x000fe20003f05270 */
[----:B------:R-:W-:Y:S01]  /*85c0*/  IMAD.U32 R3, RZ, RZ, UR51 ;  /* 0x00000033ff037e24 */ /* 0x000fe2000f8e00ff */
[----:B------:R-:W-:Y:S01]  /*85d0*/  UIADD3 UR51, UPT, UPT, UR51, 0x1, URZ ;  /* 0x0000000133337890 */ /* 0x000fe2000fffe0ff */
[----:B------:R-:W-:Y:S03]  /*85e0*/  IMAD.U32 R2, RZ, RZ, UR37 ;  /* 0x00000025ff027e24 */ /* 0x000fe6000f8e00ff */
[----:B------:R-:W-:Y:S04]  /*85f0*/  UISETP.NE.AND UP0, UPT, UR51, 0x4, UPT ;  /* 0x000000043300788c */ /* 0x000fe8000bf05270 */
[----:B------:R-:W-:Y:S03]  /*8600*/  USEL UR51, UR51, URZ, UP0 ;  /* 0x000000ff33337287 */ /* 0x000fe60008000000 */
[----:B------:R-:W-:Y:S05]  /*8610*/  @P0 LEA R3, R3, UR48, 0x3 ;  /* 0x0000003003030c11 */ /* 0x000fea000f8e18ff */
[----:B------:R-:W-:Y:S05]  /*8620*/  @P0 VIADD R3, R3, 0x50 ;  /* 0x0000005003030836 */ /* 0x000fea0000000000 */
[----:B------:R-:W-:Y:S04]  /*8630*/  @P0 PRMT R2, R2, 0x654, R3 ;  /* 0x0000065402020816 */ /* 0x000fe80000000003 */
[----:B------:R1:W-:Y:S03]  /*8640*/  @P0 SYNCS.ARRIVE.TRANS64.RED.A1T0 RZ, [R2+URZ], RZ ;  /* 0x000000ff02ff09a7 */ /* 0x0003e600081004ff */
.L_x_142:
[----:B------:R-:W-:Y:S01]  /*8650*/  ISETP.NE.AND P2, PT, R73, RZ, PT ;  /* 0x000000ff4900720c */ /* 0x000fe20003f45270 */
[----:B------:R-:W-:Y:S01]  /*8660*/  UIADD3 UR49, UPT, UPT, UR49, 0x4, URZ ;  /* 0x0000000431317890 */ /* 0x000fe2000fffe0ff */
[----:B------:R-:W-:Y:S01]  /*8670*/  ISETP.NE.AND P0, PT, R76, 0x2, PT ;  /* 0x000000024c00780c */ /* 0x000fe20003f05270 */
[----:B------:R-:W-:Y:S01]  /*8680*/  IMAD.IADD R20, R29, 0x1, R58 ;  /* 0x000000011d147824 */ /* 0x000fe200078e023a */
[----:B------:R-:W-:Y:S01]  /*8690*/  ISETP.NE.AND P1, PT, R0, 0x4, PT ;  /* 0x000000040000780c */ /* 0x000fe20003f25270 */
[----:B------:R-:W-:Y:S01]  /*86a0*/  IMAD.IADD R21, R31, 0x1, R60 ;  /* 0x000000011f157824 */ /* 0x000fe200078e023c */
[----:B-1----:R-:W-:Y:S02]  /*86b0*/  SEL R2, RZ, 0x1, P0 ;  /* 0x00000001ff027807 */ /* 0x002fe40000000000 */
[----:B------:R-:W-:Y:S02]  /*86c0*/  SEL R3, RZ, 0x1, P1 ;  /* 0x00000001ff037807 */ /* 0x000fe40000800000 */
[----:B------:R-:W-:Y:S02]  /*86d0*/  LOP3.LUT R69, R69, R2, RZ, 0x3c, !PT ;  /* 0x0000000245457212 */ /* 0x000fe400078e3cff */
[----:B------:R-:W-:Y:S02]  /*86e0*/  LOP3.LUT R70, R70, R3, RZ, 0x3c, !PT ;  /* 0x0000000346467212 */ /* 0x000fe400078e3cff */
[----:B------:R-:W-:Y:S02]  /*86f0*/  @P2 R2UR UR36, R68 ;  /* 0x00000000442422ca */ /* 0x000fe400000e0000 */
[----:B------:R-:W-:Y:S02]  /*8700*/  SEL R76, R76, RZ, P0 ;  /* 0x000000ff4c4c7207 */ /* 0x000fe40000000000 */
[----:B------:R-:W-:Y:S01]  /*8710*/  SEL R30, R0, RZ, P1 ;  /* 0x000000ff001e7207 */ /* 0x000fe20000800000 */
[----:B------:R-:W-:Y:S10]  /*8720*/  @P2 BRA `(.L_x_143) ;  /* 0xffffffcc00d42947 */ /* 0x000ff4000383ffff */
[----:B------:R-:W-:-:S09]  /*8730*/  UISETP.NE.AND UP0, UPT, UR50, URZ, UPT ;  /* 0x000000ff3200728c */ /* 0x000fd2000bf05270 */
[----:B------:R-:W-:Y:S05]  /*8740*/  BRA.U !UP0, `(.L_x_144) ;  /* 0x0000000108487547 */ /* 0x000fea000b800000 */
[----:B------:R-:W1:Y:S02]  /*8750*/  LDCU.64 UR4, c[0x0][0x890] ;  /* 0x00011200ff0477ac */ /* 0x000e640008000a00 */
[----:B-1----:R-:W-:-:S04]  /*8760*/  UISETP.NE.U32.AND UP0, UPT, UR4, URZ, UPT ;  /* 0x000000ff0400728c */ /* 0x002fc8000bf05070 */
[----:B------:R-:W-:-:S09]  /*8770*/  UISETP.NE.AND.EX UP0, UPT, UR5, URZ, UPT, UP0 ;  /* 0x000000ff0500728c */ /* 0x000fd2000bf05300 */
[----:B------:R-:W-:Y:S05]  /*8780*/  BRA.U UP0, `(.L_x_145) ;  /* 0x00000001000c7547 */ /* 0x000fea000b800000 */
[----:B------:R-:W-:-:S13]  /*8790*/  FSETP.NEU.AND P0, PT, R35, RZ, PT ;  /* 0x000000ff2300720b */ /* 0x000fda0003f0d000 */
[----:B------:R-:W-:Y:S05]  /*87a0*/  @!P0 EXIT ;  /* 0x000000000000894d */ /* 0x000fea0003800000 */
[----:B------:R-:W-:Y:S05]  /*87b0*/  BRA `(.L_x_144) ;  /* 0x00000000002c7947 */ /* 0x000fea0003800000 */
.L_x_145:
[----:B------:R-:W-:Y:S01]  /*87c0*/  ISETP.NE.AND P0, PT, R75, RZ, PT ;  /* 0x000000ff4b00720c */ /* 0x000fe20003f05270 */
[----:B------:R-:W-:-:S12]  /*87d0*/  BSSY.RECONVERGENT B0, `(.L_x_144) ;  /* 0x0000009000007945 */ /* 0x000fd80003800200 */
[----:B------:R-:W-:Y:S05]  /*87e0*/  @P0 BRA `(.L_x_146) ;  /* 0x0000000000140947 */ /* 0x000fea0003800000 */
[----:B------:R-:W1:Y:S02]  /*87f0*/  LDCU.64 UR4, c[0x0][0x888] ;  /* 0x00011100ff0477ac */ /* 0x000e640008000a00 */
[----:B-1----:R-:W-:-:S04]  /*8800*/  ISETP.NE.U32.AND P0, PT, RZ, UR4, PT ;  /* 0x00000004ff007c0c */ /* 0x002fc8000bf05070 */
[----:B------:R-:W-:-:S13]  /*8810*/  ISETP.NE.AND.EX P0, PT, RZ, UR5, PT, P0 ;  /* 0x00000005ff007c0c */ /* 0x000fda000bf05300 */
[----:B------:R-:W-:Y:S05]  /*8820*/  @!P0 EXIT ;  /* 0x000000000000894d */ /* 0x000fea0003800000 */
[----:B------:R-:W-:Y:S05]  /*8830*/  BRA `(.L_x_147) ;  /* 0x0000000000087947 */ /* 0x000fea0003800000 */
.L_x_146:
[----:B------:R-:W-:-:S13]  /*8840*/  FSETP.NEU.AND P0, PT, R35, RZ, PT ;  /* 0x000000ff2300720b */ /* 0x000fda0003f0d000 */
[----:B------:R-:W-:Y:S05]  /*8850*/  @!P0 EXIT ;  /* 0x000000000000894d */ /* 0x000fea0003800000 */
.L_x_147:
[----:B------:R-:W-:Y:S05]  /*8860*/  BSYNC.RECONVERGENT B0 ;  /* 0x0000000000007941 */ /* 0x000fea0003800200 */
.L_x_144:
[----:B------:R-:W-:Y:S01]  /*8870*/  ULEA UR4, UR51, UR48, 0x3 ;  /* 0x0000003033047291 */ /* 0x000fe2000f8e18ff */
[----:B------:R-:W-:-:S04]  /*8880*/  DEPBAR.LE SB0, 0x0 ;  /* 0x000080000000791a */ /* 0x000fc80000000000 */
[----:B------:R-:W-:-:S04]  /*8890*/  UIADD3 UR4, UPT, UPT, UR4, 0x50, URZ ;  /* 0x0000005004047890 */ /* 0x000fc8000fffe0ff */
[----:B------:R-:W-:-:S09]  /*88a0*/  UPRMT UR4, UR37, 0x654, UR4 ;  /* 0x0000065425047896 */ /* 0x000fd20008000004 */
[----:B------:R-:W-:Y:S01]  /*88b0*/  SYNCS.ARRIVE.TRANS64.RED.A1T0 RZ, [UR4], RZ ;  /* 0x000000ffffff79a7 */ /* 0x000fe20008100404 */
[----:B------:R-:W-:Y:S05]  /*88c0*/  EXIT ;  /* 0x000000000000794d */ /* 0x000fea0003800000 */
.L_x_24:
[----:B--2---:R2:W4:Y:S02]  /*88d0*/  SYNCS.PHASECHK.TRANS64.TRYWAIT P0, [R3+URZ+0xf0], R2 ;  /* 0x0000f002030075a7 */ /* 0x00452400080011ff */
[----:B----4-:R-:W-:Y:S05]  /*88e0*/  @!P0 NANOSLEEP.SYNCS 0x989680 ;  /* 0x009896800000895d */ /* 0x010fea0003900000 */
[----:B------:R-:W4:Y:S02]  /*88f0*/  @!P0 SYNCS.PHASECHK.TRANS64 P0, [R3+URZ+0xf0], R2 ;  /* 0x0000f002030085a7 */ /* 0x000f2400080010ff */
[----:B----4-:R-:W-:Y:S05]  /*8900*/  @!P0 BRA `(.L_x_24) ;  /* 0xfffffffc00f08947 */ /* 0x010fea000383ffff */
[----:B------:R-:W-:Y:S05]  /*8910*/  BRA `(.L_x_148) ;  /* 0xffffff8c00f87947 */ /* 0x000fea000383ffff */
.L_x_27:
[----:B-1----:R-:W-:-:S07]  /*8920*/  MOV R2, UR33 ;  /* 0x0000002100027c02 */ /* 0x002fce0008000f00 */
.L_x_149:
[----:B-1----:R1:W2:Y:S02]  /*8930*/  SYNCS.PHASECHK.TRANS64.TRYWAIT P0, [R2+URZ+0x18], R5 ;  /* 0x00001805020075a7 */ /* 0x0022a400080011ff */
[----:B--2---:R-:W-:Y:S05]  /*8940*/  @!P0 NANOSLEEP.SYNCS 0x989680 ;  /* 0x009896800000895d */ /* 0x004fea0003900000 */
[----:B------:R-:W2:Y:S02]  /*8950*/  @!P0 SYNCS.PHASECHK.TRANS64 P0, [R2+URZ+0x18], R5 ;  /* 0x00001805020085a7 */ /* 0x000ea400080010ff */
[----:B--2---:R-:W-:Y:S05]  /*8960*/  @!P0 BRA `(.L_x_149) ;  /* 0xfffffffc00f08947 */ /* 0x004fea000383ffff */
[----:B------:R-:W-:Y:S05]  /*8970*/  BRA `(.L_x_26) ;  /* 0xffffff9000607947 */ /* 0x000fea000383ffff */
.L_x_34:
[----:B-1----:R-:W-:-:S07]  /*8980*/  MOV R2, UR17 ;  /* 0x0000001100027c02 */ /* 0x002fce0008000f00 */
.L_x_150:
[----:B-1----:R1:W2:Y:S02]  /*8990*/  SYNCS.PHASECHK.TRANS64.TRYWAIT P0, [R2+URZ+0x18], R5 ;  /* 0x00001805020075a7 */ /* 0x0022a400080011ff */
[----:B--2---:R-:W-:Y:S05]  /*89a0*/  @!P0 NANOSLEEP.SYNCS 0x989680 ;  /* 0x009896800000895d */ /* 0x004fea0003900000 */
[----:B------:R-:W2:Y:S02]  /*89b0*/  @!P0 SYNCS.PHASECHK.TRANS64 P0, [R2+URZ+0x18], R5 ;  /* 0x00001805020085a7 */ /* 0x000ea400080010ff */
[----:B--2---:R-:W-:Y:S05]  /*89c0*/  @!P0 BRA `(.L_x_150) ;  /* 0xfffffffc00f08947 */ /* 0x004fea000383ffff */
[----:B------:R-:W-:Y:S05]  /*89d0*/  BRA `(.L_x_33) ;  /* 0xffffff9400247947 */ /* 0x000fea000383ffff */
.L_x_39:
[----:B-1----:R1:W2:Y:S02]  /*89e0*/  SYNCS.PHASECHK.TRANS64.TRYWAIT P0, [R2+URZ+0x80], R3 ;  /* 0x00008003020075a7 */ /* 0x0022a400080011ff */
[----:B--2---:R-:W-:Y:S05]  /*89f0*/  @!P0 NANOSLEEP.SYNCS 0x989680 ;  /* 0x009896800000895d */ /* 0x004fea0003900000 */
[----:B------:R-:W2:Y:S02]  /*8a00*/  @!P0 SYNCS.PHASECHK.TRANS64 P0, [R2+URZ+0x80], R3 ;  /* 0x00008003020085a7 */ /* 0x000ea400080010ff */
[----:B--2---:R-:W-:Y:S05]  /*8a10*/  @!P0 BRA `(.L_x_39) ;  /* 0xfffffffc00f08947 */ /* 0x004fea000383ffff */
[----:B------:R-:W-:Y:S05]  /*8a20*/  BRA `(.L_x_151) ;  /* 0xffffff9400d07947 */ /* 0x000fea000383ffff */
.L_x_43:
[----:B---3--:R-:W-:-:S07]  /*8a30*/  MOV R0, UR4 ;  /* 0x0000000400007c02 */ /* 0x008fce0008000f00 */
.L_x_152:
[----:B-1----:R1:W2:Y:S02]  /*8a40*/  SYNCS.PHASECHK.TRANS64.TRYWAIT P0, [R0+URZ], R3 ;  /* 0x00000003000075a7 */ /* 0x0022a400080011ff */
[----:B--2---:R-:W-:Y:S05]  /*8a50*/  @!P0 NANOSLEEP.SYNCS 0x989680 ;  /* 0x009896800000895d */ /* 0x004fea0003900000 */
[----:B------:R-:W2:Y:S02]  /*8a60*/  @!P0 SYNCS.PHASECHK.TRANS64 P0, [R0+URZ], R3 ;  /* 0x00000003000085a7 */ /* 0x000ea400080010ff */
[----:B--2---:R-:W-:Y:S05]  /*8a70*/  @!P0 BRA `(.L_x_152) ;  /* 0xfffffffc00f08947 */ /* 0x004fea000383ffff */
[----:B------:R-:W-:Y:S05]  /*8a80*/  BRA `(.L_x_153) ;  /* 0xffffff9c00407947 */ /* 0x000fea000383ffff */
.L_x_44:
[----:B---3--:R-:W-:-:S07]  /*8a90*/  MOV R0, UR4 ;  /* 0x0000000400007c02 */ /* 0x008fce0008000f00 */
.L_x_154:
[----:B-1----:R1:W2:Y:S02]  /*8aa0*/  SYNCS.PHASECHK.TRANS64.TRYWAIT P0, [R0+URZ], R3 ;  /* 0x00000003000075a7 */ /* 0x0022a400080011ff */
[----:B--2---:R-:W-:Y:S05]  /*8ab0*/  @!P0 NANOSLEEP.SYNCS 0x989680 ;  /* 0x009896800000895d */ /* 0x004fea0003900000 */
[----:B------:R-:W2:Y:S02]  /*8ac0*/  @!P0 SYNCS.PHASECHK.TRANS64 P0, [R0+URZ], R3 ;  /* 0x00000003000085a7 */ /* 0x000ea400080010ff */
[----:B--2---:R-:W-:Y:S05]  /*8ad0*/  @!P0 BRA `(.L_x_154) ;  /* 0xfffffffc00f08947 */ /* 0x004fea000383ffff */
[----:B------:R-:W-:Y:S05]  /*8ae0*/  BRA `(.L_x_155) ;  /* 0xffffff9c004c7947 */ /* 0x000fea000383ffff */
.L_x_47:
[----:B-1----:R1:W2:Y:S02]  /*8af0*/  SYNCS.PHASECHK.TRANS64.TRYWAIT P0, [R0+URZ+0xe0], R5 ;  /* 0x0000e005000075a7 */ /* 0x0022a400080011ff */
[----:B--2---:R-:W-:Y:S05]  /*8b00*/  @!P0 NANOSLEEP.SYNCS 0x989680 ;  /* 0x009896800000895d */ /* 0x004fea0003900000 */
[----:B------:R-:W2:Y:S02]  /*8b10*/  @!P0 SYNCS.PHASECHK.TRANS64 P0, [R0+URZ+0xe0], R5 ;  /* 0x0000e005000085a7 */ /* 0x000ea400080010ff */
[----:B--2---:R-:W-:Y:S05]  /*8b20*/  @!P0 BRA `(.L_x_47) ;  /* 0xfffffffc00f08947 */ /* 0x004fea000383ffff */
[----:B------:R-:W-:Y:S05]  /*8b30*/  BRA `(.L_x_156) ;  /* 0xffffff9c00ac7947 */ /* 0x000fea000383ffff */
.L_x_48:
[----:B------:R-:W-:-:S07]  /*8b40*/  MOV R0, UR5 ;  /* 0x0000000500007c02 */ /* 0x000fce0008000f00 */
.L_x_157:
[----:B-1----:R1:W2:Y:S02]  /*8b50*/  SYNCS.PHASECHK.TRANS64.TRYWAIT P0, [R0+URZ+0x90], R7 ;  /* 0x00009007000075a7 */ /* 0x0022a400080011ff */
[----:B--2---:R-:W-:Y:S05]  /*8b60*/  @!P0 NANOSLEEP.SYNCS 0x989680 ;  /* 0x009896800000895d */ /* 0x004fea0003900000 */
[----:B------:R-:W2:Y:S02]  /*8b70*/  @!P0 SYNCS.PHASECHK.TRANS64 P0, [R0+URZ+0x90], R7 ;  /* 0x00009007000085a7 */ /* 0x000ea400080010ff */
[----:B--2---:R-:W-:Y:S05]  /*8b80*/  @!P0 BRA `(.L_x_157) ;  /* 0xfffffffc00f08947 */ /* 0x004fea000383ffff */
[----:B------:R-:W-:Y:S05]  /*8b90*/  BRA `(.L_x_158) ;  /* 0xffffff9c00bc7947 */ /* 0x000fea000383ffff */
.L_x_49:
[----:B-1----:R1:W2:Y:S02]  /*8ba0*/  SYNCS.PHASECHK.TRANS64.TRYWAIT P1, [R0+URZ+0x80], R5 ;  /* 0x00008005000075a7 */ /* 0x0022a400080211ff */
[----:B--2---:R-:W-:Y:S05]  /*8bb0*/  @!P1 NANOSLEEP.SYNCS 0x989680 ;  /* 0x009896800000995d */ /* 0x004fea0003900000 */
[----:B------:R-:W2:Y:S02]  /*8bc0*/  @!P1 SYNCS.PHASECHK.TRANS64 P1, [R0+URZ+0x80], R5 ;  /* 0x00008005000095a7 */ /* 0x000ea400080210ff */
[----:B--2---:R-:W-:Y:S05]  /*8bd0*/  @!P1 BRA `(.L_x_49) ;  /* 0xfffffffc00f09947 */ /* 0x004fea000383ffff */
[----:B------:R-:W-:Y:S05]  /*8be0*/  BRA `(.L_x_159) ;  /* 0xffffff9c00ec7947 */ /* 0x000fea000383ffff */
.L_x_52:
[----:B------:R-:W-:-:S07]  /*8bf0*/  MOV R0, UR5 ;  /* 0x0000000500007c02 */ /* 0x000fce0008000f00 */
.L_x_160:
[----:B-1----:R1:W2:Y:S02]  /*8c00*/  SYNCS.PHASECHK.TRANS64.TRYWAIT P0, [R0+URZ+0x90], R3 ;  /* 0x00009003000075a7 */ /* 0x0022a400080011ff */
[----:B--2---:R-:W-:Y:S05]  /*8c10*/  @!P0 NANOSLEEP.SYNCS 0x989680 ;  /* 0x009896800000895d */ /* 0x004fea0003900000 */
[----:B------:R-:W2:Y:S02]  /*8c20*/  @!P0 SYNCS.PHASECHK.TRANS64 P0, [R0+URZ+0x90], R3 ;  /* 0x00009003000085a7 */ /* 0x000ea400080010ff */
[----:B--2---:R-:W-:Y:S05]  /*8c30*/  @!P0 BRA `(.L_x_160) ;  /* 0xfffffffc00f08947 */ /* 0x004fea000383ffff */
[----:B------:R-:W-:Y:S05]  /*8c40*/  BRA `(.L_x_51) ;  /* 0xffffffa000407947 */ /* 0x000fea000383ffff */
.L_x_61:
[----:B-1----:R-:W-:-:S04]  /*8c50*/  MOV R4, UR4 ;  /* 0x0000000400047c02 */ /* 0x002fc80008000f00 */
[----:B------:R1:W2:Y:S03]  /*8c60*/  SYNCS.PHASECHK.TRANS64.TRYWAIT P0, [R4+URZ+0x8], R5 ;  /* 0x00000805040075a7 */ /* 0x0002a600080011ff */
[----:B--2---:R-:W-:Y:S05]  /*8c70*/  @!P0 NANOSLEEP.SYNCS 0x989680 ;  /* 0x009896800000895d */ /* 0x004fea0003900000 */
[----:B------:R-:W2:Y:S02]  /*8c80*/  @!P0 SYNCS.PHASECHK.TRANS64 P0, [R4+URZ+0x8], R5 ;  /* 0x00000805040085a7 */ /* 0x000ea400080010ff */
[----:B--2---:R-:W-:Y:S05]  /*8c90*/  @!P0 BRA `(.L_x_61) ;  /* 0xfffffffc00ec8947 */ /* 0x004fea000383ffff */
[----:B------:R-:W-:Y:S05]  /*8ca0*/  BRA `(.L_x_60) ;  /* 0xffffffa000f47947 */ /* 0x000fea000383ffff */
.L_x_63:
[----:B------:R-:W-:Y:S01]  /*8cb0*/  BSSY B0, `(.L_x_161) ;  /* 0x0000006000007945 */ /* 0x000fe20003800000 */
[----:B------:R-:W-:-:S07]  /*8cc0*/  MOV R15, 0xffffffff ;  /* 0xffffffff000f7802 */ /* 0x000fce0000000f00 */
[----:B-1---5:R-:W-:Y:S05]  /*8cd0*/  WARPSYNC.COLLECTIVE R15, `(.L_x_162) ;  /* 0x000000000f0c7348 */ /* 0x022fea0003c00000 */
[----:B------:R-:W-:Y:S02]  /*8ce0*/  ELECT P6, UR79, PT ;  /* 0x00000000004f782f */ /* 0x000fe400038c0000 */
[----:B------:R-:W-:Y:S01]  /*8cf0*/  MOV R14, UR79 ;  /* 0x0000004f000e7c02 */ /* 0x000fe20008000f00 */
[----:B-1---5:R-:W-:Y:S10]  /*8d00*/  ENDCOLLECTIVE ;  /* 0x000000000000791b */ /* 0x022ff40003800000 */
.L_x_162:
[----:B------:R-:W-:Y:S05]  /*8d10*/  BSYNC B0 ;  /* 0x0000000000007941 */ /* 0x000fea0003800000 */
.L_x_161:
[----:B------:R-:W-:Y:S05]  /*8d20*/  BRA `(.L_x_163) ;  /* 0xffffffa400247947 */ /* 0x000fea000383ffff */
.L_x_65:
[----:B-1----:R-:W-:-:S04]  /*8d30*/  MOV R2, UR4 ;  /* 0x0000000400027c02 */ /* 0x002fc80008000f00 */
[----:B------:R1:W2:Y:S03]  /*8d40*/  SYNCS.PHASECHK.TRANS64.TRYWAIT P0, [R2+URZ+0x8], R3 ;  /* 0x00000803020075a7 */ /* 0x0002a600080011ff */
[----:B--2---:R-:W-:Y:S05]  /*8d50*/  @!P0 NANOSLEEP.SYNCS 0x989680 ;  /* 0x009896800000895d */ /* 0x004fea0003900000 */
[----:B------:R-:W2:Y:S02]  /*8d60*/  @!P0 SYNCS.PHASECHK.TRANS64 P0, [R2+URZ+0x8], R3 ;  /* 0x00000803020085a7 */ /* 0x000ea400080010ff */
[----:B--2---:R-:W-:Y:S05]  /*8d70*/  @!P0 BRA `(.L_x_65) ;  /* 0xfffffffc00ec8947 */ /* 0x004fea000383ffff */
[----:B------:R-:W-:Y:S05]  /*8d80*/  BRA `(.L_x_64) ;  /* 0xffffffa400287947 */ /* 0x000fea000383ffff */
.L_x_66:
[----:B-1----:R1:W2:Y:S02]  /*8d90*/  SYNCS.PHASECHK.TRANS64.TRYWAIT P0, [R0+URZ+0x80], R5 ;  /* 0x00008005000075a7 */ /* 0x0022a400080011ff */
[----:B--2---:R-:W-:Y:S05]  /*8da0*/  @!P0 NANOSLEEP.SYNCS 0x989680 ;  /* 0x009896800000895d */ /* 0x004fea0003900000 */
[----:B------:R-:W2:Y:S02]  /*8db0*/  @!P0 SYNCS.PHASECHK.TRANS64 P0, [R0+URZ+0x80], R5 ;  /* 0x00008005000085a7 */ /* 0x000ea400080010ff */
[----:B--2---:R-:W-:Y:S05]  /*8dc0*/  @!P0 BRA `(.L_x_66) ;  /* 0xfffffffc00f08947 */ /* 0x004fea000383ffff */
[----:B------:R-:W-:Y:S05]  /*8dd0*/  BRA `(.L_x_164) ;  /* 0xffffffa800107947 */ /* 0x000fea000383ffff */
.L_x_68:
[----:B------:R-:W-:-:S07]  /*8de0*/  MOV R0, UR7 ;  /* 0x0000000700007c02 */ /* 0x000fce0008000f00 */
.L_x_165:
[----:B-1----:R1:W2:Y:S02]  /*8df0*/  SYNCS.PHASECHK.TRANS64.TRYWAIT P0, [R0+URZ+0xc0], R5 ;  /* 0x0000c005000075a7 */ /* 0x0022a400080011ff */
[----:B--2---:R-:W-:Y:S05]  /*8e00*/  @!P0 NANOSLEEP.SYNCS 0x989680 ;  /* 0x009896800000895d */ /* 0x004fea0003900000 */
[----:B------:R-:W2:Y:S02]  /*8e10*/  @!P0 SYNCS.PHASECHK.TRANS64 P0, [R0+URZ+0xc0], R5 ;  /* 0x0000c005000085a7 */ /* 0x000ea400080010ff */
[----:B--2---:R-:W-:Y:S05]  /*8e20*/  @!P0 BRA `(.L_x_165) ;  /* 0xfffffffc00f08947 */ /* 0x004fea000383ffff */
[----:B------:R-:W-:Y:S05]  /*8e30*/  BRA `(.L_x_166) ;  /* 0xffffffa8005c7947 */ /* 0x000fea000383ffff */
.L_x_71:
[----:B------:R-:W-:Y:S07]  /*8e40*/  MOV R0, UR6 ;  /* 0x0000000600007c02 */ /* 0x000fee0008000f00 */
.L_x_167:
[----:B-1----:R1:W2:Y:S02]  /*8e50*/  SYNCS.PHASECHK.TRANS64.TRYWAIT P0, [R0+URZ], R5 ;  /* 0x00000005000075a7 */ /* 0x0022a400080011ff */
[----:B--2---:R-:W-:Y:S05]  /*8e60*/  @!P0 NANOSLEEP.SYNCS 0x989680 ;  /* 0x009896800000895d */ /* 0x004fea0003900000 */
[----:B------:R-:W2:Y:S02]  /*8e70*/  @!P0 SYNCS.PHASECHK.TRANS64 P0, [R0+URZ], R5 ;  /* 0x00000005000085a7 */ /* 0x000ea400080010ff */
[----:B--2---:R-:W-:Y:S05]  /*8e80*/  @!P0 BRA `(.L_x_167) ;  /* 0xfffffffc00f08947 */ /* 0x004fea000383ffff */
[----:B------:R-:W-:Y:S05]  /*8e90*/  BRA `(.L_x_70) ;  /* 0xffffffa800707947 */ /* 0x000fea000383ffff */
.L_x_75:
[----:B-1----:R-:W-:-:S07]  /*8ea0*/  MOV R0, UR7 ;  /* 0x0000000700007c02 */ /* 0x002fce0008000f00 */
.L_x_168:
[----:B-1----:R1:W2:Y:S02]  /*8eb0*/  SYNCS.PHASECHK.TRANS64.TRYWAIT P0, [R0+URZ], R3 ;  /* 0x00000003000075a7 */ /* 0x0022a400080011ff */
[----:B--2---:R-:W-:Y:S05]  /*8ec0*/  @!P0 NANOSLEEP.SYNCS 0x989680 ;  /* 0x009896800000895d */ /* 0x004fea0003900000 */
[----:B------:R-:W2:Y:S02]  /*8ed0*/  @!P0 SYNCS.PHASECHK.TRANS64 P0, [R0+URZ], R3 ;  /* 0x00000003000085a7 */ /* 0x000ea400080010ff */
[----:B--2---:R-:W-:Y:S05]  /*8ee0*/  @!P0 BRA `(.L_x_168) ;  /* 0xfffffffc00f08947 */ /* 0x004fea000383ffff */
[----:B------:R-:W-:Y:S05]  /*8ef0*/  BRA `(.L_x_169) ;  /* 0xffffffac00647947 */ /* 0x000fea000383ffff */
.L_x_76:
[----:B------:R-:W-:-:S07]  /*8f00*/  MOV R0, UR7 ;  /* 0x0000000700007c02 */ /* 0x000fce0008000f00 */
.L_x_170:
[----:B-1----:R1:W2:Y:S02]  /*8f10*/  SYNCS.PHASECHK.TRANS64.TRYWAIT P0, [R0+URZ], R3 ;  /* 0x00000003000075a7 */ /* 0x0022a400080011ff */
[----:B--2---:R-:W-:Y:S05]  /*8f20*/  @!P0 NANOSLEEP.SYNCS 0x989680 ;  /* 0x009896800000895d */ /* 0x004fea0003900000 */
[----:B------:R-:W2:Y:S02]  /*8f30*/  @!P0 SYNCS.PHASECHK.TRANS64 P0, [R0+URZ], R3 ;  /* 0x00000003000085a7 */ /* 0x000ea400080010ff */
[----:B--2---:R-:W-:Y:S05]  /*8f40*/  @!P0 BRA `(.L_x_170) ;  /* 0xfffffffc00f08947 */ /* 0x004fea000383ffff */
[----:B------:R-:W-:Y:S05]  /*8f50*/  BRA `(.L_x_171) ;  /* 0xffffffac00707947 */ /* 0x000fea000383ffff */
.L_x_77:
[----:B------:R-:W-:-:S07]  /*8f60*/  MOV R0, UR7 ;  /* 0x0000000700007c02 */ /* 0x000fce0008000f00 */
.L_x_172:
[----:B-1----:R1:W2:Y:S02]  /*8f70*/  SYNCS.PHASECHK.TRANS64.TRYWAIT P0, [R0+URZ], R3 ;  /* 0x00000003000075a7 */ /* 0x0022a400080011ff */
[----:B--2---:R-:W-:Y:S05]  /*8f80*/  @!P0 NANOSLEEP.SYNCS 0x989680 ;  /* 0x009896800000895d */ /* 0x004fea0003900000 */
[----:B------:R-:W2:Y:S02]  /*8f90*/  @!P0 SYNCS.PHASECHK.TRANS64 P0, [R0+URZ], R3 ;  /* 0x00000003000085a7 */ /* 0x000ea400080010ff */
[----:B--2---:R-:W-:Y:S05]  /*8fa0*/  @!P0 BRA `(.L_x_172) ;  /* 0xfffffffc00f08947 */ /* 0x004fea000383ffff */
[----:B------:R-:W-:Y:S05]  /*8fb0*/  BRA `(.L_x_173) ;  /* 0xffffffac007c7947 */ /* 0x000fea000383ffff */
.L_x_80:
[----:B------:R-:W-:-:S07]  /*8fc0*/  MOV R0, UR5 ;  /* 0x0000000500007c02 */ /* 0x000fce0008000f00 */
.L_x_174:
[----:B-1----:R1:W2:Y:S02]  /*8fd0*/  SYNCS.PHASECHK.TRANS64.TRYWAIT P1, [R0+URZ+0x100], R3 ;  /* 0x00010003000075a7 */ /* 0x0022a400080211ff */
[----:B--2---:R-:W-:Y:S05]  /*8fe0*/  @!P1 NANOSLEEP.SYNCS 0x989680 ;  /* 0x009896800000995d */ /* 0x004fea0003900000 */
[----:B------:R-:W2:Y:S02]  /*8ff0*/  @!P1 SYNCS.PHASECHK.TRANS64 P1, [R0+URZ+0x100], R3 ;  /* 0x00010003000095a7 */ /* 0x000ea400080210ff */
[----:B--2---:R-:W-:Y:S05]  /*9000*/  @!P1 BRA `(.L_x_174) ;  /* 0xfffffffc00f09947 */ /* 0x004fea000383ffff */
[----:B------:R-:W-:Y:S05]  /*9010*/  BRA `(.L_x_175) ;  /* 0xffffffac00c87947 */ /* 0x000fea000383ffff */
.L_x_85:
[----:B--2---:R2:W4:Y:S02]  /*9020*/  SYNCS.PHASECHK.TRANS64.TRYWAIT P0, [R0+URZ+0x80], R3 ;  /* 0x00008003000075a7 */ /* 0x00452400080011ff */
[----:B----4-:R-:W-:Y:S05]  /*9030*/  @!P0 NANOSLEEP.SYNCS 0x989680 ;  /* 0x009896800000895d */ /* 0x010fea0003900000 */
[----:B------:R-:W4:Y:S02]  /*9040*/  @!P0 SYNCS.PHASECHK.TRANS64 P0, [R0+URZ+0x80], R3 ;  /* 0x00008003000085a7 */ /* 0x000f2400080010ff */
[----:B----4-:R-:W-:Y:S05]  /*9050*/  @!P0 BRA `(.L_x_85) ;  /* 0xfffffffc00f08947 */ /* 0x010fea000383ffff */
[----:B------:R-:W-:Y:S05]  /*9060*/  BRA `(.L_x_176) ;  /* 0xffffffb000dc7947 */ /* 0x000fea000383ffff */
.L_x_88:
[----:B------:R-:W-:Y:S07]  /*9070*/  MOV R0, UR7 ;  /* 0x0000000700007c02 */ /* 0x000fee0008000f00 */
.L_x_177:
[----:B--2---:R2:W4:Y:S02]  /*9080*/  SYNCS.PHASECHK.TRANS64.TRYWAIT P0, [R0+URZ+0x78], R3 ;  /* 0x00007803000075a7 */ /* 0x00452400080011ff */
[----:B----4-:R-:W-:Y:S05]  /*9090*/  @!P0 NANOSLEEP.SYNCS 0x989680 ;  /* 0x009896800000895d */ /* 0x010fea0003900000 */
[----:B------:R-:W4:Y:S02]  /*90a0*/  @!P0 SYNCS.PHASECHK.TRANS64 P0, [R0+URZ+0x78], R3 ;  /* 0x00007803000085a7 */ /* 0x000f2400080010ff */
[----:B----4-:R-:W-:Y:S05]  /*90b0*/  @!P0 BRA `(.L_x_177) ;  /* 0xfffffffc00f08947 */ /* 0x010fea000383ffff */
[----:B------:R-:W-:Y:S05]  /*90c0*/  BRA `(.L_x_87) ;  /* 0xffffffb400bc7947 */ /* 0x000fea000383ffff */
.L_x_91:
[----:B------:R-:W-:Y:S07]  /*90d0*/  MOV R3, UR7 ;  /* 0x0000000700037c02 */ /* 0x000fee0008000f00 */
.L_x_178:
[----:B-1----:R1:W2:Y:S02]  /*90e0*/  SYNCS.PHASECHK.TRANS64.TRYWAIT P0, [R3+URZ+0x50], R12 ;  /* 0x0000500c030075a7 */ /* 0x0022a400080011ff */
[----:B--2---:R-:W-:Y:S05]  /*90f0*/  @!P0 NANOSLEEP.SYNCS 0x989680 ;  /* 0x009896800000895d */ /* 0x004fea0003900000 */
[----:B------:R-:W2:Y:S02]  /*9100*/  @!P0 SYNCS.PHASECHK.TRANS64 P0, [R3+URZ+0x50], R12 ;  /* 0x0000500c030085a7 */ /* 0x000ea400080010ff */
[----:B--2---:R-:W-:Y:S05]  /*9110*/  @!P0 BRA `(.L_x_178) ;  /* 0xfffffffc00f08947 */ /* 0x004fea000383ffff */
[----:B------:R-:W-:Y:S05]  /*9120*/  BRA `(.L_x_179) ;  /* 0xffffffb800347947 */ /* 0x000fea000383ffff */
.L_x_92:
[----:B-1----:R-:W-:Y:S07]  /*9130*/  MOV R3, UR7 ;  /* 0x0000000700037c02 */ /* 0x002fee0008000f00 */
.L_x_180:
[----:B-1----:R1:W2:Y:S02]  /*9140*/  SYNCS.PHASECHK.TRANS64.TRYWAIT P0, [R3+URZ+0x58], R12 ;  /* 0x0000580c030075a7 */ /* 0x0022a400080011ff */
[----:B--2---:R-:W-:Y:S05]  /*9150*/  @!P0 NANOSLEEP.SYNCS 0x989680 ;  /* 0x009896800000895d */ /* 0x004fea0003900000 */
[----:B------:R-:W2:Y:S02]  /*9160*/  @!P0 SYNCS.PHASECHK.TRANS64 P0, [R3+URZ+0x58], R12 ;  /* 0x0000580c030085a7 */ /* 0x000ea400080010ff */
[----:B--2---:R-:W-:Y:S05]  /*9170*/  @!P0 BRA `(.L_x_180) ;  /* 0xfffffffc00f08947 */ /* 0x004fea000383ffff */
[----:B------:R-:W-:Y:S05]  /*9180*/  BRA `(.L_x_181) ;  /* 0xffffffb800907947 */ /* 0x000fea000383ffff */
.L_x_93:
[----:B-1----:R-:W-:Y:S07]  /*9190*/  MOV R3, UR7 ;  /* 0x0000000700037c02 */ /* 0x002fee0008000f00 */
.L_x_182:
[----:B-1----:R1:W2:Y:S02]  /*91a0*/  SYNCS.PHASECHK.TRANS64.TRYWAIT P0, [R3+URZ+0x60], R12 ;  /* 0x0000600c030075a7 */ /* 0x0022a400080011ff */
[----:B--2---:R-:W-:Y:S05]  /*91b0*/  @!P0 NANOSLEEP.SYNCS 0x989680 ;  /* 0x009896800000895d */ /* 0x004fea0003900000 */
[----:B------:R-:W2:Y:S02]  /*91c0*/  @!P0 SYNCS.PHASECHK.TRANS64 P0, [R3+URZ+0x60], R12 ;  /* 0x0000600c030085a7 */ /* 0x000ea400080010ff */
[----:B--2---:R-:W-:Y:S05]  /*91d0*/  @!P0 BRA `(.L_x_182) ;  /* 0xfffffffc00f08947 */ /* 0x004fea000383ffff */
[----:B------:R-:W-:Y:S05]  /*91e0*/  BRA `(.L_x_183) ;  /* 0xffffffb800ec7947 */ /* 0x000fea000383ffff */
.L_x_94:
[----:B------:R-:W-:Y:S07]  /*91f0*/  MOV R3, UR7 ;  /* 0x0000000700037c02 */ /* 0x000fee0008000f00 */
.L_x_184:
[----:B-1----:R1:W2:Y:S02]  /*9200*/  SYNCS.PHASECHK.TRANS64.TRYWAIT P0, [R3+URZ+0x68], R12 ;  /* 0x0000680c030075a7 */ /* 0x0022a400080011ff */
[----:B--2---:R-:W-:Y:S05]  /*9210*/  @!P0 NANOSLEEP.SYNCS 0x989680 ;  /* 0x009896800000895d */ /* 0x004fea0003900000 */
[----:B------:R-:W2:Y:S02]  /*9220*/  @!P0 SYNCS.PHASECHK.TRANS64 P0, [R3+URZ+0x68], R12 ;  /* 0x0000680c030085a7 */ /* 0x000ea400080010ff */
[----:B--2---:R-:W-:Y:S05]  /*9230*/  @!P0 BRA `(.L_x_184) ;  /* 0xfffffffc00f08947 */ /* 0x004fea000383ffff */
[----:B------:R-:W-:Y:S05]  /*9240*/  BRA `(.L_x_185) ;  /* 0xffffffbc008c7947 */ /* 0x000fea000383ffff */
.L_x_96:
[----:B------:R-:W-:-:S07]  /*9250*/  MOV R0, UR7 ;  /* 0x0000000700007c02 */ /* 0x000fce0008000f00 */
.L_x_186:
[----:B-1----:R1:W4:Y:S02]  /*9260*/  SYNCS.PHASECHK.TRANS64.TRYWAIT P0, [R0+URZ+0x50], R3 ;  /* 0x00005003000075a7 */ /* 0x00232400080011ff */
[----:B----4-:R-:W-:Y:S05]  /*9270*/  @!P0 NANOSLEEP.SYNCS 0x989680 ;  /* 0x009896800000895d */ /* 0x010fea0003900000 */
[----:B------:R-:W4:Y:S02]  /*9280*/  @!P0 SYNCS.PHASECHK.TRANS64 P0, [R0+URZ+0x50], R3 ;  /* 0x00005003000085a7 */ /* 0x000f2400080010ff */
[----:B----4-:R-:W-:Y:S05]  /*9290*/  @!P0 BRA `(.L_x_186) ;  /* 0xfffffffc00f08947 */ /* 0x010fea000383ffff */
[----:B------:R-:W-:Y:S05]  /*92a0*/  BRA `(.L_x_187) ;  /* 0xffffffc000147947 */ /* 0x000fea000383ffff */
.L_x_97:
[----:B-1----:R-:W-:-:S07]  /*92b0*/  MOV R0, UR7 ;  /* 0x0000000700007c02 */ /* 0x002fce0008000f00 */
.L_x_188:
[----:B-1----:R1:W4:Y:S02]  /*92c0*/  SYNCS.PHASECHK.TRANS64.TRYWAIT P0, [R0+URZ+0x58], R3 ;  /* 0x00005803000075a7 */ /* 0x00232400080011ff */
[----:B----4-:R-:W-:Y:S05]  /*92d0*/  @!P0 NANOSLEEP.SYNCS 0x989680 ;  /* 0x009896800000895d */ /* 0x010fea0003900000 */
[----:B------:R-:W4:Y:S02]  /*92e0*/  @!P0 SYNCS.PHASECHK.TRANS64 P0, [R0+URZ+0x58], R3 ;  /* 0x00005803000085a7 */ /* 0x000f2400080010ff */
[----:B----4-:R-:W-:Y:S05]  /*92f0*/  @!P0 BRA `(.L_x_188) ;  /* 0xfffffffc00f08947 */ /* 0x010fea000383ffff */
[----:B------:R-:W-:Y:S05]  /*9300*/  BRA `(.L_x_189) ;  /* 0xffffffc000047947 */ /* 0x000fea000383ffff */
.L_x_98:
[----:B-1----:R-:W-:-:S07]  /*9310*/  MOV R0, UR7 ;  /* 0x0000000700007c02 */ /* 0x002fce0008000f00 */
.L_x_190:
[----:B-1----:R1:W4:Y:S02]  /*9320*/  SYNCS.PHASECHK.TRANS64.TRYWAIT P0, [R0+URZ+0x60], R3 ;  /* 0x00006003000075a7 */ /* 0x00232400080011ff */
[----:B----4-:R-:W-:Y:S05]  /*9330*/  @!P0 NANOSLEEP.SYNCS 0x989680 ;  /* 0x009896800000895d */ /* 0x010fea0003900000 */
[----:B------:R-:W4:Y:S02]  /*9340*/  @!P0 SYNCS.PHASECHK.TRANS64 P0, [R0+URZ+0x60], R3 ;  /* 0x00006003000085a7 */ /* 0x000f2400080010ff */
[----:B----4-:R-:W-:Y:S05]  /*9350*/  @!P0 BRA `(.L_x_190) ;  /* 0xfffffffc00f08947 */ /* 0x010fea000383ffff */
[----:B------:R-:W-:Y:S05]  /*9360*/  BRA `(.L_x_191) ;  /* 0xffffffbc00f47947 */ /* 0x000fea000383ffff */
.L_x_100:
[----:B--2---:R2:W3:Y:S02]  /*9370*/  SYNCS.PHASECHK.TRANS64.TRYWAIT P0, [R0+URZ+0x80], R3 ;  /* 0x00008003000075a7 */ /* 0x0044e400080011ff */
[----:B---3--:R-:W-:Y:S05]  /*9380*/  @!P0 NANOSLEEP.SYNCS 0x989680 ;  /* 0x009896800000895d */ /* 0x008fea0003900000 */
[----:B------:R-:W3:Y:S02]  /*9390*/  @!P0 SYNCS.PHASECHK.TRANS64 P0, [R0+URZ+0x80], R3 ;  /* 0x00008003000085a7 */ /* 0x000ee400080010ff */
[----:B---3--:R-:W-:Y:S05]  /*93a0*/  @!P0 BRA `(.L_x_100) ;  /* 0xfffffffc00f08947 */ /* 0x008fea000383ffff */
[----:B------:R-:W-:Y:S05]  /*93b0*/  BRA `(.L_x_192) ;  /* 0xffffffc000c47947 */ /* 0x000fea000383ffff */
.L_x_111:
[----:B-1----:R-:W-:Y:S04]  /*93c0*/  MOV R0, UR48 ;  /* 0x0000003000007c02 */ /* 0x002fe80008000f00 */
[----:B------:R1:W3:Y:S03]  /*93d0*/  SYNCS.PHASECHK.TRANS64.TRYWAIT P1, [R0+URZ+0x30], R5 ;  /* 0x00003005000075a7 */ /* 0x0002e600080211ff */
[----:B---3--:R-:W-:Y:S05]  /*93e0*/  @!P1 NANOSLEEP.SYNCS 0x989680 ;  /* 0x009896800000995d */ /* 0x008fea0003900000 */
[----:B------:R-:W3:Y:S02]  /*93f0*/  @!P1 SYNCS.PHASECHK.TRANS64 P1, [R0+URZ+0x30], R5 ;  /* 0x00003005000095a7 */ /* 0x000ee400080210ff */
[----:B---3--:R-:W-:Y:S05]  /*9400*/  @!P1 BRA `(.L_x_111) ;  /* 0xfffffffc00ec9947 */ /* 0x008fea000383ffff */
[----:B------:R-:W-:Y:S05]  /*9410*/  BRA `(.L_x_110) ;  /* 0xffffffcc00cc7947 */ /* 0x000fea000383ffff */
.L_x_113:
[----:B-1----:R1:W4:Y:S02]  /*9420*/  SYNCS.PHASECHK.TRANS64.TRYWAIT P0, [R74+URZ+0xa0], R3 ;  /* 0x0000a0034a0075a7 */ /* 0x00232400080011ff */
[----:B----4-:R-:W-:Y:S05]  /*9430*/  @!P0 NANOSLEEP.SYNCS 0x989680 ;  /* 0x009896800000895d */ /* 0x010fea0003900000 */
[----:B------:R-:W4:Y:S02]  /*9440*/  @!P0 SYNCS.PHASECHK.TRANS64 P0, [R74+URZ+0xa0], R3 ;  /* 0x0000a0034a0085a7 */ /* 0x000f2400080010ff */
[----:B----4-:R-:W-:Y:S05]  /*9450*/  @!P0 BRA `(.L_x_113) ;  /* 0xfffffffc00f08947 */ /* 0x010fea000383ffff */
[----:B------:R-:W-:Y:S05]  /*9460*/  BRA `(.L_x_112) ;  /* 0xffffffcc00ec7947 */ /* 0x000fea000383ffff */
.L_x_122:
[----:B--2---:R2:W3:Y:S02]  /*9470*/  SYNCS.PHASECHK.TRANS64.TRYWAIT P0, [R3+URZ+0x30], R0 ;  /* 0x00003000030075a7 */ /* 0x0044e400080011ff */
[----:B---3--:R-:W-:Y:S05]  /*9480*/  @!P0 NANOSLEEP.SYNCS 0x989680 ;  /* 0x009896800000895d */ /* 0x008fea0003900000 */
[----:B------:R-:W3:Y:S02]  /*9490*/  @!P0 SYNCS.PHASECHK.TRANS64 P0, [R3+URZ+0x30], R0 ;  /* 0x00003000030085a7 */ /* 0x000ee400080010ff */
[----:B---3--:R-:W-:Y:S05]  /*94a0*/  @!P0 BRA `(.L_x_122) ;  /* 0xfffffffc00f08947 */ /* 0x008fea000383ffff */
[----:B------:R-:W-:Y:S05]  /*94b0*/  BRA `(.L_x_121) ;  /* 0xffffffd400f87947 */ /* 0x000fea000383ffff */
.L_x_130:
[----:B--2---:R2:W3:Y:S02]  /*94c0*/  SYNCS.PHASECHK.TRANS64.TRYWAIT P0, [R83+URZ+0x30], R4 ;  /* 0x00003004530075a7 */ /* 0x0044e400080011ff */
[----:B---3--:R-:W-:Y:S05]  /*94d0*/  @!P0 NANOSLEEP.SYNCS 0x989680 ;  /* 0x009896800000895d */ /* 0x008fea0003900000 */
[----:B------:R-:W3:Y:S02]  /*94e0*/  @!P0 SYNCS.PHASECHK.TRANS64 P0, [R83+URZ+0x30], R4 ;  /* 0x00003004530085a7 */ /* 0x000ee400080010ff */
[----:B---3--:R-:W-:Y:S05]  /*94f0*/  @!P0 BRA `(.L_x_130) ;  /* 0xfffffffc00f08947 */ /* 0x008fea000383ffff */
[----:B------:R-:W-:Y:S05]  /*9500*/  BRA `(.L_x_129) ;  /* 0xffffffe000147947 */ /* 0x000fea000383ffff */
.L_x_138:
[----:B--2---:R2:W3:Y:S02]  /*9510*/  SYNCS.PHASECHK.TRANS64.TRYWAIT P0, [R88+URZ+0x30], R3 ;  /* 0x00003003580075a7 */ /* 0x0044e400080011ff */
[----:B---3--:R-:W-:Y:S05]  /*9520*/  @!P0 NANOSLEEP.SYNCS 0x989680 ;  /* 0x009896800000895d */ /* 0x008fea0003900000 */
[----:B------:R-:W3:Y:S02]  /*9530*/  @!P0 SYNCS.PHASECHK.TRANS64 P0, [R88+URZ+0x30], R3 ;  /* 0x00003003580085a7 */ /* 0x000ee400080010ff */
[----:B---3--:R-:W-:Y:S05]  /*9540*/  @!P0 BRA `(.L_x_138) ;  /* 0xfffffffc00f08947 */ /* 0x008fea000383ffff */
[----:B------:R-:W-:Y:S05]  /*9550*/  BRA `(.L_x_137) ;  /* 0xffffffe800307947 */ /* 0x000fea000383ffff */
        .weak           $__internal_0_$__cuda_sm10x_tcgen05_guardrail_trap_col_being_dealloced_not_returned_by_alloc
        .type           $__internal_0_$__cuda_sm10x_tcgen05_guardrail_trap_col_being_dealloced_not_returned_by_alloc,@function
        .size           $__internal_0_$__cuda_sm10x_tcgen05_guardrail_trap_col_being_dealloced_not_returned_by_alloc,($__internal_1_$__cuda_sm10x_tcgen05_guardrail_trap_phase_invalid_during_alloc - $__internal_0_$__cuda_sm10x_tcgen05_guardrail_trap_col_being_dealloced_not_returned_by_alloc)
$__internal_0_$__cuda_sm10x_tcgen05_guardrail_trap_col_being_dealloced_not_returned_by_alloc:
[----:B------:R-:W-:Y:S05]  /*9560*/  BPT.TRAP 0x1 ;  /* 0x000000040000795c */ /* 0x000fea0000300000 */
[----:B------:R-:W-:-:S04]  /*9570*/  HFMA2 R3, -RZ, RZ, 0, 0 ;  /* 0x00000000ff037431 */ /* 0x000fc800000001ff */
[----:B------:R-:W-:Y:S05]  /*9580*/  RET.REL.NODEC R2 `(_ZN7cutlass13device_kernelINS_4gemm6kernel13GemmUniversalIN4cute5tupleIJiiiiEEENS1_10collective13CollectiveMmaINS1_35MainloopSm100TmaUmmaWarpSpecializedILi3ELi2ELi4ENS5_IJNS4_1CILi4EEENSA_ILi1EEESC_EEEEENS5_IJNSA_ILi128EEESF_NSA_ILi64EEEEEENS_6half_tENS5_IJlSC_lEEESI_NS5_IJSC_llEEENS4_8TiledMMAINS4_8MMA_AtomIJNS4_26SM100_MMA_F16BF16_2x1SM_SSISI_SI_fLi128ELi128ELNS4_4UMMA5MajorE0ELSP_1ELNSO_7ScaleInE0ELSQ_0EEEEEENS4_6LayoutINS5_IJSC_SC_SC_EEENS5_IJNSA_ILi0EEESV_SV_EEEEENS5_IJNS4_10UnderscoreESY_SY_EEEEENS4_18SM100_TMA_2SM_LOADENS4_14ComposedLayoutINS4_7SwizzleILi3ELi4ELi3EEENS4_18smem_ptr_flag_bitsILi16EEENST_INS5_IJNSA_ILi8EEESG_EEENS5_IJSG_SC_EEEEEEEvNS4_8identityENS4_28SM100_TMA_2SM_LOAD_MULTICASTENS12_IS14_S16_NST_INS5_IJSG_S17_EEENS5_IJSC_SG_EEEEEEEvS1C_EENS_8epilogue10collective18CollectiveEpilogueINS1J_23Sm100TmaWarpSpecializedILi4ELi2ELi16ELb1ELb0EEEJNS5_IJSG_SF_SG_EEENS5_IJNST_ISG_SC_EENST_INS5_IJNSA_ILi16EEENSA_ILi2EEEEEES1F_EEEEESI_SJ_SI_SJ_NS1J_6fusion15FusionCallbacksIS1N_NS1V_17LinearCombinationISI_fSI_fLNS_15FloatRoundStyleE2EEES1O_S1U_JEEENS4_5SM1004TMEM4LOAD26SM100_TMEM_LOAD_32dp32b16xENS4_13SM90_TMA_LOADENS12_INS13_ILi1ELi4ELi3EEES16_NST_INS5_IJS17_S1Q_EEENS5_IJS1Q_SC_EEEEEEENS4_39AutoVectorizingCopyWithAssumedAlignmentILi128EEENS4_14SM90_TMA_STOREES2A_S2C_S2C_EEEvvEEEEvNT_6ParamsE) ;  /* 0xffffff68029c7950 */ /* 0x000fea0003c3ffff */
        .weak           $__internal_1_$__cuda_sm10x_tcgen05_guardrail_trap_phase_invalid_during_alloc
        .type           $__internal_1_$__cuda_sm10x_tcgen05_guardrail_trap_phase_invalid_during_alloc,@function
        .size           $__internal_1_$__cuda_sm10x_tcgen05_guardrail_trap_phase_invalid_during_alloc,($__internal_2_$__cuda_sm10x_tcgen05_guardrail_trap_unallocated_columns_being_dealloced - $__internal_1_$__cuda_sm10x_tcgen05_guardrail_trap_phase_invalid_during_alloc)
$__internal_1_$__cuda_sm10x_tcgen05_guardrail_trap_phase_invalid_during_alloc:
[----:B------:R-:W-:Y:S05]  /*9590*/  BPT.TRAP 0x1 ;  /* 0x000000040000795c */ /* 0x000fea0000300000 */
[----:B------:R-:W-:-:S04]  /*95a0*/  MOV R3, 0x0 ;  /* 0x0000000000037802 */ /* 0x000fc80000000f00 */
[----:B------:R-:W-:Y:S05]  /*95b0*/  RET.REL.NODEC R2 `(_ZN7cutlass13device_kernelINS_4gemm6kernel13GemmUniversalIN4cute5tupleIJiiiiEEENS1_10collective13CollectiveMmaINS1_35MainloopSm100TmaUmmaWarpSpecializedILi3ELi2ELi4ENS5_IJNS4_1CILi4EEENSA_ILi1EEESC_EEEEENS5_IJNSA_ILi128EEESF_NSA_ILi64EEEEEENS_6half_tENS5_IJlSC_lEEESI_NS5_IJSC_llEEENS4_8TiledMMAINS4_8MMA_AtomIJNS4_26SM100_MMA_F16BF16_2x1SM_SSISI_SI_fLi128ELi128ELNS4_4UMMA5MajorE0ELSP_1ELNSO_7ScaleInE0ELSQ_0EEEEEENS4_6LayoutINS5_IJSC_SC_SC_EEENS5_IJNSA_ILi0EEESV_SV_EEEEENS5_IJNS4_10UnderscoreESY_SY_EEEEENS4_18SM100_TMA_2SM_LOADENS4_14ComposedLayoutINS4_7SwizzleILi3ELi4ELi3EEENS4_18smem_ptr_flag_bitsILi16EEENST_INS5_IJNSA_ILi8EEESG_EEENS5_IJSG_SC_EEEEEEEvNS4_8identityENS4_28SM100_TMA_2SM_LOAD_MULTICASTENS12_IS14_S16_NST_INS5_IJSG_S17_EEENS5_IJSC_SG_EEEEEEEvS1C_EENS_8epilogue10collective18CollectiveEpilogueINS1J_23Sm100TmaWarpSpecializedILi4ELi2ELi16ELb1ELb0EEEJNS5_IJSG_SF_SG_EEENS5_IJNST_ISG_SC_EENST_INS5_IJNSA_ILi16EEENSA_ILi2EEEEEES1F_EEEEESI_SJ_SI_SJ_NS1J_6fusion15FusionCallbacksIS1N_NS1V_17LinearCombinationISI_fSI_fLNS_15FloatRoundStyleE2EEES1O_S1U_JEEENS4_5SM1004TMEM4LOAD26SM100_TMEM_LOAD_32dp32b16xENS4_13SM90_TMA_LOADENS12_INS13_ILi1ELi4ELi3EEES16_NST_INS5_IJS17_S1Q_EEENS5_IJS1Q_SC_EEEEEEENS4_39AutoVectorizingCopyWithAssumedAlignmentILi128EEENS4_14SM90_TMA_STOREES2A_S2C_S2C_EEEvvEEEEvNT_6ParamsE) ;  /* 0xffffff6802907950 */ /* 0x000fea0003c3ffff */
        .weak           $__internal_2_$__cuda_sm10x_tcgen05_guardrail_trap_unallocated_columns_being_dealloced
        .type           $__internal_2_$__cuda_sm10x_tcgen05_guardrail_trap_unallocated_columns_being_dealloced,@function
        .size           $__internal_2_$__cuda_sm10x_tcgen05_guardrail_trap_unallocated_columns_being_dealloced,(.L_x_194 - $__internal_2_$__cuda_sm10x_tcgen05_guardrail_trap_unallocated_columns_being_dealloced)
$__internal_2_$__cuda_sm10x_tcgen05_guardrail_trap_unallocated_columns_being_dealloced:
[----:B------:R-:W-:Y:S05]  /*95c0*/  BPT.TRAP 0x1 ;  /* 0x000000040000795c */ /* 0x000fea0000300000 */
[----:B------:R-:W-:-:S04]  /*95d0*/  HFMA2 R3, -RZ, RZ, 0, 0 ;  /* 0x00000000ff037431 */ /* 0x000fc800000001ff */
[----:B------:R-:W-:Y:S05]  /*95e0*/  RET.REL.NODEC R2 `(_ZN7cutlass13device_kernelINS_4gemm6kernel13GemmUniversalIN4cute5tupleIJiiiiEEENS1_10collective13CollectiveMmaINS1_35MainloopSm100TmaUmmaWarpSpecializedILi3ELi2ELi4ENS5_IJNS4_1CILi4EEENSA_ILi1EEESC_EEEEENS5_IJNSA_ILi128EEESF_NSA_ILi64EEEEEENS_6half_tENS5_IJlSC_lEEESI_NS5_IJSC_llEEENS4_8TiledMMAINS4_8MMA_AtomIJNS4_26SM100_MMA_F16BF16_2x1SM_SSISI_SI_fLi128ELi128ELNS4_4UMMA5MajorE0ELSP_1ELNSO_7ScaleInE0ELSQ_0EEEEEENS4_6LayoutINS5_IJSC_SC_SC_EEENS5_IJNSA_ILi0EEESV_SV_EEEEENS5_IJNS4_10UnderscoreESY_SY_EEEEENS4_18SM100_TMA_2SM_LOADENS4_14ComposedLayoutINS4_7SwizzleILi3ELi4ELi3EEENS4_18smem_ptr_flag_bitsILi16EEENST_INS5_IJNSA_ILi8EEESG_EEENS5_IJSG_SC_EEEEEEEvNS4_8identityENS4_28SM100_TMA_2SM_LOAD_MULTICASTENS12_IS14_S16_NST_INS5_IJSG_S17_EEENS5_IJSC_SG_EEEEEEEvS1C_EENS_8epilogue10collective18CollectiveEpilogueINS1J_23Sm100TmaWarpSpecializedILi4ELi2ELi16ELb1ELb0EEEJNS5_IJSG_SF_SG_EEENS5_IJNST_ISG_SC_EENST_INS5_IJNSA_ILi16EEENSA_ILi2EEEEEES1F_EEEEESI_SJ_SI_SJ_NS1J_6fusion15FusionCallbacksIS1N_NS1V_17LinearCombinationISI_fSI_fLNS_15FloatRoundStyleE2EEES1O_S1U_JEEENS4_5SM1004TMEM4LOAD26SM100_TMEM_LOAD_32dp32b16xENS4_13SM90_TMA_LOADENS12_INS13_ILi1ELi4ELi3EEES16_NST_INS5_IJS17_S1Q_EEENS5_IJS1Q_SC_EEEEEEENS4_39AutoVectorizingCopyWithAssumedAlignmentILi128EEENS4_14SM90_TMA_STOREES2A_S2C_S2C_EEEvvEEEEvNT_6ParamsE) ;  /* 0xffffff6802847950 */ /* 0x000fea0003c3ffff */
.L_x_193:
[----:B------:R-:W-:-:S00]  /*95f0*/  BRA `(.L_x_193) ;  /* 0xfffffffc00fc7947 */ /* 0x000fc0000383ffff */
[----:B------:R-:W-:-:S00]  /*9600*/  NOP ;  /* 0x0000000000007918 */ /* 0x000fc00000000000 */
[----:B------:R-:W-:-:S00]  /*9610*/  NOP ;  /* 0x0000000000007918 */ /* 0x000fc00000000000 */
[----:B------:R-:W-:-:S00]  /*9620*/  NOP ;  /* 0x0000000000007918 */ /* 0x000fc00000000000 */
[----:B------:R-:W-:-:S00]  /*9630*/  NOP ;  /* 0x0000000000007918 */ /* 0x000fc00000000000 */
[----:B------:R-:W-:-:S00]  /*9640*/  NOP ;  /* 0x0000000000007918 */ /* 0x000fc00000000000 */
[----:B------:R-:W-:-:S00]  /*9650*/  NOP ;  /* 0x0000000000007918 */ /* 0x000fc00000000000 */
[----:B------:R-:W-:-:S00]  /*9660*/  NOP ;  /* 0x0000000000007918 */ /* 0x000fc00000000000 */
[----:B------:R-:W-:-:S00]  /*9670*/  NOP ;  /* 0x0000000000007918 */ /* 0x000fc00000000000 */
.L_x_194:


//--------------------- .nv.global.init           --------------------------
	.section	.nv.global.init,"aw",@progbits
.nv.global.init:
	.type		$str$27,@object
	.size		$str$27,($str$28 - $str$27)
$str$27:
        /*0000*/ 	.byte	0x28, 0x61, 0x64, 0x64, 0x72, 0x65, 0x73, 0x73, 0x20, 0x26, 0x20, 0x6d, 0x61, 0x73, 0x6b, 0x29
        /*0010*/ 	.byte	0x20, 0x3d, 0x3d, 0x20, 0x30, 0x00
	.type		$str$28,@object
	.size		$str$28,($str$26 - $str$28)
$str$28:
        /*0016*/ 	.byte	0x2f, 0x74, 0x6d, 0x70, 0x2f, 0x63, 0x75, 0x74, 0x6c, 0x61, 0x73, 0x73, 0x5f, 0x73, 0x77, 0x65
        /*0026*/ 	.byte	0x65, 0x70, 0x5f, 0x73, 0x72, 0x63, 0x2f, 0x69, 0x6e, 0x63, 0x6c, 0x75, 0x64, 0x65, 0x2f, 0x63
        /*0036*/ 	.byte	0x75, 0x74, 0x65, 0x2f, 0x70, 0x6f, 0x69, 0x6e, 0x74, 0x65, 0x72, 0x5f, 0x66, 0x6c, 0x61, 0x67
        /*0046*/ 	.byte	0x67, 0x65, 0x64, 0x2e, 0x68, 0x70, 0x70, 0x00
	.type		$str$26,@object
	.size		$str$26,($str$25 - $str$26)
$str$26:
        /*004e*/ 	.byte	0x2f, 0x74, 0x6d, 0x70, 0x2f, 0x63, 0x75, 0x74, 0x6c, 0x61, 0x73, 0x73, 0x5f, 0x73, 0x77, 0x65
        /*005e*/ 	.byte	0x65, 0x70, 0x5f, 0x73, 0x72, 0x63, 0x2f, 0x69, 0x6e, 0x63, 0x6c, 0x75, 0x64, 0x65, 0x2f, 0x63
        /*006e*/ 	.byte	0x75, 0x74, 0x65, 0x2f, 0x61, 0x74, 0x6f, 0x6d, 0x2f, 0x63, 0x6f, 0x70, 0x79, 0x5f, 0x74, 0x72
        /*007e*/ 	.byte	0x61, 0x69, 0x74, 0x73, 0x5f, 0x73, 0x6d, 0x31, 0x30, 0x30, 0x2e, 0x68, 0x70, 0x70, 0x00
	.type		$str$25,@object
	.size		$str$25,(__unnamed_1 - $str$25)
$str$25:
        /*008d*/ 	.byte	0x28, 0x28, 0x75, 0x69, 0x6e, 0x74, 0x33, 0x32, 0x5f, 0x74, 0x28, 0x74, 0x68, 0x72, 0x65, 0x61
        /*009d*/ 	.byte	0x64, 0x49, 0x64, 0x78, 0x2e, 0x78, 0x29, 0x20, 0x2f, 0x20, 0x33, 0x32, 0x29, 0x20, 0x25, 0x20
        /*00ad*/ 	.byte	0x34, 0x29, 0x20, 0x3d, 0x3d, 0x20, 0x28, 0x28, 0x28, 0x74, 0x6d, 0x65, 0x6d, 0x5f, 0x61, 0x64
        /*00bd*/ 	.byte	0x64, 0x72, 0x20, 0x3e, 0x3e, 0x20, 0x31, 0x36, 0x29, 0x20, 0x2f, 0x20, 0x33, 0x32, 0x29, 0x20
        /*00cd*/ 	.byte	0x25, 0x20, 0x34, 0x29, 0x00
	.type		__unnamed_1,@object
	.size		__unnamed_1,(__unnamed_2 - __unnamed_1)
__unnamed_1:
        /*00d2*/ 	.byte	0x61, 0x75, 0x74, 0x6f, 0x20, 0x63, 0x75, 0x74, 0x65, 0x3a, 0x3a, 0x61, 0x73, 0x5f, 0x70, 0x6f
        /* <DEDUP_REMOVED lines=24> */
        /*0262*/ 	.byte	0x34, 0x38, 0x3e, 0x3e, 0x3e, 0x3e, 0x5d, 0x00
	.type		__unnamed_2,@object
	.size		__unnamed_2,(.L_2 - __unnamed_2)
__unnamed_2:
        /* <DEDUP_REMOVED lines=40> */
        /*04ea*/ 	.byte	0x3a, 0x3a, 0x43, 0x3c, 0x30, 0x3e, 0x3e, 0x3e, 0x3e, 0x5d, 0x00
.L_2:


//--------------------- .nv.shared._ZN7cutlass13device_kernelINS_4gemm6kernel13GemmUniversalIN4cute5tupleIJiiiiEEENS1_10collective13CollectiveMmaINS1_35MainloopSm100TmaUmmaWarpSpecializedILi3ELi2ELi4ENS5_IJNS4_1CILi4EEENSA_ILi1EEESC_EEEEENS5_IJNSA_ILi128EEESF_NSA_ILi64EEEEEENS_6half_tENS5_IJlSC_lEEESI_NS5_IJSC_llEEENS4_8TiledMMAINS4_8MMA_AtomIJNS4_26SM100_MMA_F16BF16_2x1SM_SSISI_SI_fLi128ELi128ELNS4_4UMMA5MajorE0ELSP_1ELNSO_7ScaleInE0ELSQ_0EEEEEENS4_6LayoutINS5_IJSC_SC_SC_EEENS5_IJNSA_ILi0EEESV_SV_EEEEENS5_IJNS4_10UnderscoreESY_SY_EEEEENS4_18SM100_TMA_2SM_LOADENS4_14ComposedLayoutINS4_7SwizzleILi3ELi4ELi3EEENS4_18smem_ptr_flag_bitsILi16EEENST_INS5_IJNSA_ILi8EEESG_EEENS5_IJSG_SC_EEEEEEEvNS4_8identityENS4_28SM100_TMA_2SM_LOAD_MULTICASTENS12_IS14_S16_NST_INS5_IJSG_S17_EEENS5_IJSC_SG_EEEEEEEvS1C_EENS_8epilogue10collective18CollectiveEpilogueINS1J_23Sm100TmaWarpSpecializedILi4ELi2ELi16ELb1ELb0EEEJNS5_IJSG_SF_SG_EEENS5_IJNST_ISG_SC_EENST_INS5_IJNSA_ILi16EEENSA_ILi2EEEEEES1F_EEEEESI_SJ_SI_SJ_NS1J_6fusion15FusionCallbacksIS1N_NS1V_17LinearCombinationISI_fSI_fLNS_15FloatRoundStyleE2EEES1O_S1U_JEEENS4_5SM1004TMEM4LOAD26SM100_TMEM_LOAD_32dp32b16xENS4_13SM90_TMA_LOADENS12_INS13_ILi1ELi4ELi3EEES16_NST_INS5_IJS17_S1Q_EEENS5_IJS1Q_SC_EEEEEEENS4_39AutoVectorizingCopyWithAssumedAlignmentILi128EEENS4_14SM90_TMA_STOREES2A_S2C_S2C_EEEvvEEEEvNT_6ParamsE --------------------------
	.section	.nv.shared._ZN7cutlass13device_kernelINS_4gemm6kernel13GemmUniversalIN4cute5tupleIJiiiiEEENS1_10collective13CollectiveMmaINS1_35MainloopSm100TmaUmmaWarpSpecializedILi3ELi2ELi4ENS5_IJNS4_1CILi4EEENSA_ILi1EEESC_EEEEENS5_IJNSA_ILi128EEESF_NSA_ILi64EEEEEENS_6half_tENS5_IJlSC_lEEESI_NS5_IJSC_llEEENS4_8TiledMMAINS4_8MMA_AtomIJNS4_26SM100_MMA_F16BF16_2x1SM_SSISI_SI_fLi128ELi128ELNS4_4UMMA5MajorE0ELSP_1ELNSO_7ScaleInE0ELSQ_0EEEEEENS4_6LayoutINS5_IJSC_SC_SC_EEENS5_IJNSA_ILi0EEESV_SV_EEEEENS5_IJNS4_10UnderscoreESY_SY_EEEEENS4_18SM100_TMA_2SM_LOADENS4_14ComposedLayoutINS4_7SwizzleILi3ELi4ELi3EEENS4_18smem_ptr_flag_bitsILi16EEENST_INS5_IJNSA_ILi8EEESG_EEENS5_IJSG_SC_EEEEEEEvNS4_8identityENS4_28SM100_TMA_2SM_LOAD_MULTICASTENS12_IS14_S16_NST_INS5_IJSG_S17_EEENS5_IJSC_SG_EEEEEEEvS1C_EENS_8epilogue10collective18CollectiveEpilogueINS1J_23Sm100TmaWarpSpecializedILi4ELi2ELi16ELb1ELb0EEEJNS5_IJSG_SF_SG_EEENS5_IJNST_ISG_SC_EENST_INS5_IJNSA_ILi16EEENSA_ILi2EEEEEES1F_EEEEESI_SJ_SI_SJ_NS1J_6fusion15FusionCallbacksIS1N_NS1V_17LinearCombinationISI_fSI_fLNS_15FloatRoundStyleE2EEES1O_S1U_JEEENS4_5SM1004TMEM4LOAD26SM100_TMEM_LOAD_32dp32b16xENS4_13SM90_TMA_LOADENS12_INS13_ILi1ELi4ELi3EEES16_NST_INS5_IJS17_S1Q_EEENS5_IJS1Q_SC_EEEEEEENS4_39AutoVectorizingCopyWithAssumedAlignmentILi128EEENS4_14SM90_TMA_STOREES2A_S2C_S2C_EEEvvEEEEvNT_6ParamsE,"aw",@nobits
	.sectionflags	@""
	.align	16
	.zero		1024


//--------------------- .nv.shared.reserved.0     --------------------------
	.section	.nv.shared.reserved.0,"aw",@nobits
	.weak		__nv_reservedSMEM_offset_0_alias
	.size		__nv_reservedSMEM_offset_0_alias, 0, 64
	.other		__nv_reservedSMEM_offset_0_alias,@"STO_CUDA_RESERVED_SHARED STV_DEFAULT"
__nv_reservedSMEM_offset_0_alias:
	.zero		0
.nv.shared.reserved.0:
	.zero		64
	.weak		__nv_reservedSMEM_tcgen05_partition
	.type		__nv_reservedSMEM_tcgen05_partition,@object
	.size		__nv_reservedSMEM_tcgen05_partition,(.L_0 - __nv_reservedSMEM_tcgen05_partition)
__nv_reservedSMEM_tcgen05_partition:
	.zero		32
.L_0:


//--------------------- .nv.global                --------------------------
	.section	.nv.global,"aw",@nobits
.nv.global:
	.type		_ZN40_INTERNAL_5896838e_4_k_cu_15d578fa_374624cute1_E,@object
	.size		_ZN40_INTERNAL_5896838e_4_k_cu_15d578fa_374624cute1_E,(_ZN40_INTERNAL_5896838e_4_k_cu_15d578fa_374624cuda3std3__45__cpo6cbeginE - _ZN40_INTERNAL_5896838e_4_k_cu_15d578fa_374624cute1_E)
_ZN40_INTERNAL_5896838e_4_k_cu_15d578fa_374624cute1_E:
	.zero		1
	.type		_ZN40_INTERNAL_5896838e_4_k_cu_15d578fa_374624cuda3std3__45__cpo6cbeginE,@object
	.size		_ZN40_INTERNAL_5896838e_4_k_cu_15d578fa_374624cuda3std3__45__cpo6cbeginE,(_ZN40_INTERNAL_5896838e_4_k_cu_15d578fa_374624cuda3std3__48in_placeE - _ZN40_INTERNAL_5896838e_4_k_cu_15d578fa_374624cuda3std3__45__cpo6cbeginE)
_ZN40_INTERNAL_5896838e_4_k_cu_15d578fa_374624cuda3std3__45__cpo6cbeginE:
	.zero		1
	.type		_ZN40_INTERNAL_5896838e_4_k_cu_15d578fa_374624cuda3std3__48in_placeE,@object
	.size		_ZN40_INTERNAL_5896838e_4_k_cu_15d578fa_374624cuda3std3__48in_placeE,(_ZN40_INTERNAL_5896838e_4_k_cu_15d578fa_374624cuda3std6ranges3__45__cpo9iter_moveE - _ZN40_INTERNAL_5896838e_4_k_cu_15d578fa_374624cuda3std3__48in_placeE)
_ZN40_INTERNAL_5896838e_4_k_cu_15d578fa_374624cuda3std3__48in_placeE:
	.zero		1
	.type		_ZN40_INTERNAL_5896838e_4_k_cu_15d578fa_374624cuda3std6ranges3__45__cpo9iter_moveE,@object
	.size		_ZN40_INTERNAL_5896838e_4_k_cu_15d578fa_374624cuda3std6ranges3__45__cpo9iter_moveE,(_ZN40_INTERNAL_5896838e_4_k_cu_15d578fa_374624cuda3std3__45__cpo5beginE - _ZN40_INTERNAL_5896838e_4_k_cu_15d578fa_374624cuda3std6ranges3__45__cpo9iter_moveE)
_ZN40_INTERNAL_5896838e_4_k_cu_15d578fa_374624cuda3std6ranges3__45__cpo9iter_moveE:
	.zero		1
	.type		_ZN40_INTERNAL_5896838e_4_k_cu_15d578fa_374624cuda3std3__45__cpo5beginE,@object
	.size		_ZN40_INTERNAL_5896838e_4_k_cu_15d578fa_374624cuda3std3__45__cpo5beginE,(_ZN40_INTERNAL_5896838e_4_k_cu_15d578fa_374624cuda3std3__442_GLOBAL__N__5896838e_4_k_cu_15d578fa_374626ignoreE - _ZN40_INTERNAL_5896838e_4_k_cu_15d578fa_374624cuda3std3__45__cpo5beginE)
_ZN40_INTERNAL_5896838e_4_k_cu_15d578fa_374624cuda3std3__45__cpo5beginE:
	.zero		1
	.type		_ZN40_INTERNAL_5896838e_4_k_cu_15d578fa_374624cuda3std3__442_GLOBAL__N__5896838e_4_k_cu_15d578fa_374626ignoreE,@object
	.size		_ZN40_INTERNAL_5896838e_4_k_cu_15d578fa_374624cuda3std3__442_GLOBAL__N__5896838e_4_k_cu_15d578fa_374626ignoreE,(_ZN40_INTERNAL_5896838e_4_k_cu_15d578fa_374624cute7productE - _ZN40_INTERNAL_5896838e_4_k_cu_15d578fa_374624cuda3std3__442_GLOBAL__N__5896838e_4_k_cu_15d578fa_374626ignoreE)
_ZN40_INTERNAL_5896838e_4_k_cu_15d578fa_374624cuda3std3__442_GLOBAL__N__5896838e_4_k_cu_15d578fa_374626ignoreE:
	.zero		1
	.type		_ZN40_INTERNAL_5896838e_4_k_cu_15d578fa_374624cute7productE,@object
	.size		_ZN40_INTERNAL_5896838e_4_k_cu_15d578fa_374624cute7productE,(_ZN40_INTERNAL_5896838e_4_k_cu_15d578fa_374624cuda3std3__45__cpo3endE - _ZN40_INTERNAL_5896838e_4_k_cu_15d578fa_374624cute7productE)
_ZN40_INTERNAL_5896838e_4_k_cu_15d578fa_374624cute7productE:
	.zero		1
	.type		_ZN40_INTERNAL_5896838e_4_k_cu_15d578fa_374624cuda3std3__45__cpo3endE,@object
	.size		_ZN40_INTERNAL_5896838e_4_k_cu_15d578fa_374624cuda3std3__45__cpo3endE,(_ZN40_INTERNAL_5896838e_4_k_cu_15d578fa_374624cuda3std3__419piecewise_constructE - _ZN40_INTERNAL_5896838e_4_k_cu_15d578fa_374624cuda3std3__45__cpo3endE)
_ZN40_INTERNAL_5896838e_4_k_cu_15d578fa_374624cuda3std3__45__cpo3endE:
	.zero		1
	.type		_ZN40_INTERNAL_5896838e_4_k_cu_15d578fa_374624cuda3std3__419piecewise_constructE,@object
	.size		_ZN40_INTERNAL_5896838e_4_k_cu_15d578fa_374624cuda3std3__419piecewise_constructE,(_ZN40_INTERNAL_5896838e_4_k_cu_15d578fa_374624cuda3std3__45__cpo4cendE - _ZN40_INTERNAL_5896838e_4_k_cu_15d578fa_374624cuda3std3__419piecewise_constructE)
_ZN40_INTERNAL_5896838e_4_k_cu_15d578fa_374624cuda3std3__419piecewise_constructE:
	.zero		1
	.type		_ZN40_INTERNAL_5896838e_4_k_cu_15d578fa_374624cuda3std3__45__cpo4cendE,@object
	.size		_ZN40_INTERNAL_5896838e_4_k_cu_15d578fa_374624cuda3std3__45__cpo4cendE,(_ZN40_INTERNAL_5896838e_4_k_cu_15d578fa_374624cuda3std6ranges3__45__cpo4swapE - _ZN40_INTERNAL_5896838e_4_k_cu_15d578fa_374624cuda3std3__45__cpo4cendE)
_ZN40_INTERNAL_5896838e_4_k_cu_15d578fa_374624cuda3std3__45__cpo4cendE:
	.zero		1
	.type		_ZN40_INTERNAL_5896838e_4_k_cu_15d578fa_374624cuda3std6ranges3__45__cpo4swapE,@object
	.size		_ZN40_INTERNAL_5896838e_4_k_cu_15d578fa_374624cuda3std6ranges3__45__cpo4swapE,(.L_10 - _ZN40_INTERNAL_5896838e_4_k_cu_15d578fa_374624cuda3std6ranges3__45__cpo4swapE)
_ZN40_INTERNAL_5896838e_4_k_cu_15d578fa_374624cuda3std6ranges3__45__cpo4swapE:
	.zero		1
.L_10:


//--------------------- .nv.constant0._ZN7cutlass13device_kernelINS_4gemm6kernel13GemmUniversalIN4cute5tupleIJiiiiEEENS1_10collective13CollectiveMmaINS1_35MainloopSm100TmaUmmaWarpSpecializedILi3ELi2ELi4ENS5_IJNS4_1CILi4EEENSA_ILi1EEESC_EEEEENS5_IJNSA_ILi128EEESF_NSA_ILi64EEEEEENS_6half_tENS5_IJlSC_lEEESI_NS5_IJSC_llEEENS4_8TiledMMAINS4_8MMA_AtomIJNS4_26SM100_MMA_F16BF16_2x1SM_SSISI_SI_fLi128ELi128ELNS4_4UMMA5MajorE0ELSP_1ELNSO_7ScaleInE0ELSQ_0EEEEEENS4_6LayoutINS5_IJSC_SC_SC_EEENS5_IJNSA_ILi0EEESV_SV_EEEEENS5_IJNS4_10UnderscoreESY_SY_EEEEENS4_18SM100_TMA_2SM_LOADENS4_14ComposedLayoutINS4_7SwizzleILi3ELi4ELi3EEENS4_18smem_ptr_flag_bitsILi16EEENST_INS5_IJNSA_ILi8EEESG_EEENS5_IJSG_SC_EEEEEEEvNS4_8identityENS4_28SM100_TMA_2SM_LOAD_MULTICASTENS12_IS14_S16_NST_INS5_IJSG_S17_EEENS5_IJSC_SG_EEEEEEEvS1C_EENS_8epilogue10collective18CollectiveEpilogueINS1J_23Sm100TmaWarpSpecializedILi4ELi2ELi16ELb1ELb0EEEJNS5_IJSG_SF_SG_EEENS5_IJNST_ISG_SC_EENST_INS5_IJNSA_ILi16EEENSA_ILi2EEEEEES1F_EEEEESI_SJ_SI_SJ_NS1J_6fusion15FusionCallbacksIS1N_NS1V_17LinearCombinationISI_fSI_fLNS_15FloatRoundStyleE2EEES1O_S1U_JEEENS4_5SM1004TMEM4LOAD26SM100_TMEM_LOAD_32dp32b16xENS4_13SM90_TMA_LOADENS12_INS13_ILi1ELi4ELi3EEES16_NST_INS5_IJS17_S1Q_EEENS5_IJS1Q_SC_EEEEEEENS4_39AutoVectorizingCopyWithAssumedAlignmentILi128EEENS4_14SM90_TMA_STOREES2A_S2C_S2C_EEEvvEEEEvNT_6ParamsE --------------------------
	.section	.nv.constant0._ZN7cutlass13device_kernelINS_4gemm6kernel13GemmUniversalIN4cute5tupleIJiiiiEEENS1_10collective13CollectiveMmaINS1_35MainloopSm100TmaUmmaWarpSpecializedILi3ELi2ELi4ENS5_IJNS4_1CILi4EEENSA_ILi1EEESC_EEEEENS5_IJNSA_ILi128EEESF_NSA_ILi64EEEEEENS_6half_tENS5_IJlSC_lEEESI_NS5_IJSC_llEEENS4_8TiledMMAINS4_8MMA_AtomIJNS4_26SM100_MMA_F16BF16_2x1SM_SSISI_SI_fLi128ELi128ELNS4_4UMMA5MajorE0ELSP_1ELNSO_7ScaleInE0ELSQ_0EEEEEENS4_6LayoutINS5_IJSC_SC_SC_EEENS5_IJNSA_ILi0EEESV_SV_EEEEENS5_IJNS4_10UnderscoreESY_SY_EEEEENS4_18SM100_TMA_2SM_LOADENS4_14ComposedLayoutINS4_7SwizzleILi3ELi4ELi3EEENS4_18smem_ptr_flag_bitsILi16EEENST_INS5_IJNSA_ILi8EEESG_EEENS5_IJSG_SC_EEEEEEEvNS4_8identityENS4_28SM100_TMA_2SM_LOAD_MULTICASTENS12_IS14_S16_NST_INS5_IJSG_S17_EEENS5_IJSC_SG_EEEEEEEvS1C_EENS_8epilogue10collective18CollectiveEpilogueINS1J_23Sm100TmaWarpSpecializedILi4ELi2ELi16ELb1ELb0EEEJNS5_IJSG_SF_SG_EEENS5_IJNST_ISG_SC_EENST_INS5_IJNSA_ILi16EEENSA_ILi2EEEEEES1F_EEEEESI_SJ_SI_SJ_NS1J_6fusion15FusionCallbacksIS1N_NS1V_17LinearCombinationISI_fSI_fLNS_15FloatRoundStyleE2EEES1O_S1U_JEEENS4_5SM1004TMEM4LOAD26SM100_TMEM_LOAD_32dp32b16xENS4_13SM90_TMA_LOADENS12_INS13_ILi1ELi4ELi3EEES16_NST_INS5_IJS17_S1Q_EEENS5_IJS1Q_SC_EEEEEEENS4_39AutoVectorizingCopyWithAssumedAlignmentILi128EEENS4_14SM90_TMA_STOREES2A_S2C_S2C_EEEvvEEEEvNT_6ParamsE,"a",@progbits
	.sectionflags	@""
	.align	4
.nv.constant0._ZN7cutlass13device_kernelINS_4gemm6kernel13GemmUniversalIN4cute5tupleIJiiiiEEENS1_10collective13CollectiveMmaINS1_35MainloopSm100TmaUmmaWarpSpecializedILi3ELi2ELi4ENS5_IJNS4_1CILi4EEENSA_ILi1EEESC_EEEEENS5_IJNSA_ILi128EEESF_NSA_ILi64EEEEEENS_6half_tENS5_IJlSC_lEEESI_NS5_IJSC_llEEENS4_8TiledMMAINS4_8MMA_AtomIJNS4_26SM100_MMA_F16BF16_2x1SM_SSISI_SI_fLi128ELi128ELNS4_4UMMA5MajorE0ELSP_1ELNSO_7ScaleInE0ELSQ_0EEEEEENS4_6LayoutINS5_IJSC_SC_SC_EEENS5_IJNSA_ILi0EEESV_SV_EEEEENS5_IJNS4_10UnderscoreESY_SY_EEEEENS4_18SM100_TMA_2SM_LOADENS4_14ComposedLayoutINS4_7SwizzleILi3ELi4ELi3EEENS4_18smem_ptr_flag_bitsILi16EEENST_INS5_IJNSA_ILi8EEESG_EEENS5_IJSG_SC_EEEEEEEvNS4_8identityENS4_28SM100_TMA_2SM_LOAD_MULTICASTENS12_IS14_S16_NST_INS5_IJSG_S17_EEENS5_IJSC_SG_EEEEEEEvS1C_EENS_8epilogue10collective18CollectiveEpilogueINS1J_23Sm100TmaWarpSpecializedILi4ELi2ELi16ELb1ELb0EEEJNS5_IJSG_SF_SG_EEENS5_IJNST_ISG_SC_EENST_INS5_IJNSA_ILi16EEENSA_ILi2EEEEEES1F_EEEEESI_SJ_SI_SJ_NS1J_6fusion15FusionCallbacksIS1N_NS1V_17LinearCombinationISI_fSI_fLNS_15FloatRoundStyleE2EEES1O_S1U_JEEENS4_5SM1004TMEM4LOAD26SM100_TMEM_LOAD_32dp32b16xENS4_13SM90_TMA_LOADENS12_INS13_ILi1ELi4ELi3EEES16_NST_INS5_IJS17_S1Q_EEENS5_IJS1Q_SC_EEEEEEENS4_39AutoVectorizingCopyWithAssumedAlignmentILi128EEENS4_14SM90_TMA_STOREES2A_S2C_S2C_EEEvvEEEEvNT_6ParamsE:
	.zero		2944


//--------------------- SYMBOLS --------------------------

	.type		.nv.reservedSmem.offset0,@object
	.size		.nv.reservedSmem.offset0,0x4
	.type		.nv.reservedSmem.cap,@object
	.size		.nv.reservedSmem.cap,0x4
	.type		__assertfail,@function
